//
// Generated by NVIDIA NVVM Compiler
//
// Compiler Build ID: CL-36424714
// Cuda compilation tools, release 13.0, V13.0.88
// Based on NVVM 20.0.0
//

.version 9.0
.target sm_100
.address_size 64

	// .globl	_Z11ForwardCalcPfS_S_S_ii

.visible .entry _Z11ForwardCalcPfS_S_S_ii(
	.param .u64 .ptr .align 1 _Z11ForwardCalcPfS_S_S_ii_param_0,
	.param .u64 .ptr .align 1 _Z11ForwardCalcPfS_S_S_ii_param_1,
	.param .u64 .ptr .align 1 _Z11ForwardCalcPfS_S_S_ii_param_2,
	.param .u64 .ptr .align 1 _Z11ForwardCalcPfS_S_S_ii_param_3,
	.param .u32 _Z11ForwardCalcPfS_S_S_ii_param_4,
	.param .u32 _Z11ForwardCalcPfS_S_S_ii_param_5
)
{
	.reg .pred 	%p<11>;
	.reg .b32 	%r<42>;
	.reg .b32 	%f<117>;
	.reg .b64 	%rd<35>;

	ld.param.u64 	%rd13, [_Z11ForwardCalcPfS_S_S_ii_param_0];
	ld.param.u64 	%rd14, [_Z11ForwardCalcPfS_S_S_ii_param_1];
	ld.param.u64 	%rd11, [_Z11ForwardCalcPfS_S_S_ii_param_2];
	ld.param.u64 	%rd12, [_Z11ForwardCalcPfS_S_S_ii_param_3];
	ld.param.u32 	%r23, [_Z11ForwardCalcPfS_S_S_ii_param_4];
	ld.param.u32 	%r24, [_Z11ForwardCalcPfS_S_S_ii_param_5];
	cvta.to.global.u64 	%rd1, %rd14;
	cvta.to.global.u64 	%rd2, %rd13;
	mov.u32 	%r25, %ntid.x;
	mov.u32 	%r26, %ctaid.x;
	mov.u32 	%r27, %tid.x;
	mad.lo.s32 	%r1, %r25, %r26, %r27;
	setp.ge.s32 	%p1, %r1, %r24;
	@%p1 bra 	$L__BB0_15;
	cvta.to.global.u64 	%rd15, %rd11;
	mul.wide.s32 	%rd16, %r1, 4;
	add.s64 	%rd3, %rd15, %rd16;
	mov.b32 	%r28, 0;
	st.global.u32 	[%rd3], %r28;
	setp.lt.s32 	%p2, %r23, 1;
	mov.f32 	%f116, 0f00000000;
	@%p2 bra 	$L__BB0_14;
	mul.lo.s32 	%r2, %r23, %r1;
	and.b32  	%r3, %r23, 15;
	setp.lt.u32 	%p3, %r23, 16;
	mov.b32 	%r38, 0;
	mov.f32 	%f116, 0f00000000;
	@%p3 bra 	$L__BB0_5;
	and.b32  	%r38, %r23, 2147483632;
	neg.s32 	%r36, %r38;
	add.s64 	%rd4, %rd2, 32;
	add.s64 	%rd33, %rd1, 32;
	mov.f32 	%f116, 0f00000000;
	mov.u32 	%r35, %r2;
$L__BB0_4:
	.pragma "nounroll";
	mul.wide.s32 	%rd17, %r35, 4;
	add.s64 	%rd18, %rd4, %rd17;
	ld.global.f32 	%f14, [%rd18+-32];
	ld.global.f32 	%f15, [%rd33+-32];
	fma.rn.f32 	%f16, %f14, %f15, %f116;
	st.global.f32 	[%rd3], %f16;
	ld.global.f32 	%f17, [%rd18+-28];
	ld.global.f32 	%f18, [%rd33+-28];
	fma.rn.f32 	%f19, %f17, %f18, %f16;
	st.global.f32 	[%rd3], %f19;
	ld.global.f32 	%f20, [%rd18+-24];
	ld.global.f32 	%f21, [%rd33+-24];
	fma.rn.f32 	%f22, %f20, %f21, %f19;
	st.global.f32 	[%rd3], %f22;
	ld.global.f32 	%f23, [%rd18+-20];
	ld.global.f32 	%f24, [%rd33+-20];
	fma.rn.f32 	%f25, %f23, %f24, %f22;
	st.global.f32 	[%rd3], %f25;
	ld.global.f32 	%f26, [%rd18+-16];
	ld.global.f32 	%f27, [%rd33+-16];
	fma.rn.f32 	%f28, %f26, %f27, %f25;
	st.global.f32 	[%rd3], %f28;
	ld.global.f32 	%f29, [%rd18+-12];
	ld.global.f32 	%f30, [%rd33+-12];
	fma.rn.f32 	%f31, %f29, %f30, %f28;
	st.global.f32 	[%rd3], %f31;
	ld.global.f32 	%f32, [%rd18+-8];
	ld.global.f32 	%f33, [%rd33+-8];
	fma.rn.f32 	%f34, %f32, %f33, %f31;
	st.global.f32 	[%rd3], %f34;
	ld.global.f32 	%f35, [%rd18+-4];
	ld.global.f32 	%f36, [%rd33+-4];
	fma.rn.f32 	%f37, %f35, %f36, %f34;
	st.global.f32 	[%rd3], %f37;
	ld.global.f32 	%f38, [%rd18];
	ld.global.f32 	%f39, [%rd33];
	fma.rn.f32 	%f40, %f38, %f39, %f37;
	st.global.f32 	[%rd3], %f40;
	ld.global.f32 	%f41, [%rd18+4];
	ld.global.f32 	%f42, [%rd33+4];
	fma.rn.f32 	%f43, %f41, %f42, %f40;
	st.global.f32 	[%rd3], %f43;
	ld.global.f32 	%f44, [%rd18+8];
	ld.global.f32 	%f45, [%rd33+8];
	fma.rn.f32 	%f46, %f44, %f45, %f43;
	st.global.f32 	[%rd3], %f46;
	ld.global.f32 	%f47, [%rd18+12];
	ld.global.f32 	%f48, [%rd33+12];
	fma.rn.f32 	%f49, %f47, %f48, %f46;
	st.global.f32 	[%rd3], %f49;
	ld.global.f32 	%f50, [%rd18+16];
	ld.global.f32 	%f51, [%rd33+16];
	fma.rn.f32 	%f52, %f50, %f51, %f49;
	st.global.f32 	[%rd3], %f52;
	ld.global.f32 	%f53, [%rd18+20];
	ld.global.f32 	%f54, [%rd33+20];
	fma.rn.f32 	%f55, %f53, %f54, %f52;
	st.global.f32 	[%rd3], %f55;
	ld.global.f32 	%f56, [%rd18+24];
	ld.global.f32 	%f57, [%rd33+24];
	fma.rn.f32 	%f58, %f56, %f57, %f55;
	st.global.f32 	[%rd3], %f58;
	ld.global.f32 	%f59, [%rd18+28];
	ld.global.f32 	%f60, [%rd33+28];
	fma.rn.f32 	%f116, %f59, %f60, %f58;
	st.global.f32 	[%rd3], %f116;
	add.s32 	%r36, %r36, 16;
	add.s32 	%r35, %r35, 16;
	add.s64 	%rd33, %rd33, 64;
	setp.ne.s32 	%p4, %r36, 0;
	@%p4 bra 	$L__BB0_4;
$L__BB0_5:
	setp.eq.s32 	%p5, %r3, 0;
	@%p5 bra 	$L__BB0_14;
	and.b32  	%r11, %r23, 7;
	setp.lt.u32 	%p6, %r3, 8;
	@%p6 bra 	$L__BB0_8;
	add.s32 	%r30, %r38, %r2;
	mul.wide.s32 	%rd19, %r30, 4;
	add.s64 	%rd20, %rd2, %rd19;
	ld.global.f32 	%f61, [%rd20];
	mul.wide.u32 	%rd21, %r38, 4;
	add.s64 	%rd22, %rd1, %rd21;
	ld.global.f32 	%f62, [%rd22];
	fma.rn.f32 	%f63, %f61, %f62, %f116;
	st.global.f32 	[%rd3], %f63;
	ld.global.f32 	%f64, [%rd20+4];
	ld.global.f32 	%f65, [%rd22+4];
	fma.rn.f32 	%f66, %f64, %f65, %f63;
	st.global.f32 	[%rd3], %f66;
	ld.global.f32 	%f67, [%rd20+8];
	ld.global.f32 	%f68, [%rd22+8];
	fma.rn.f32 	%f69, %f67, %f68, %f66;
	st.global.f32 	[%rd3], %f69;
	ld.global.f32 	%f70, [%rd20+12];
	ld.global.f32 	%f71, [%rd22+12];
	fma.rn.f32 	%f72, %f70, %f71, %f69;
	st.global.f32 	[%rd3], %f72;
	ld.global.f32 	%f73, [%rd20+16];
	ld.global.f32 	%f74, [%rd22+16];
	fma.rn.f32 	%f75, %f73, %f74, %f72;
	st.global.f32 	[%rd3], %f75;
	ld.global.f32 	%f76, [%rd20+20];
	ld.global.f32 	%f77, [%rd22+20];
	fma.rn.f32 	%f78, %f76, %f77, %f75;
	st.global.f32 	[%rd3], %f78;
	ld.global.f32 	%f79, [%rd20+24];
	ld.global.f32 	%f80, [%rd22+24];
	fma.rn.f32 	%f81, %f79, %f80, %f78;
	st.global.f32 	[%rd3], %f81;
	ld.global.f32 	%f82, [%rd20+28];
	ld.global.f32 	%f83, [%rd22+28];
	fma.rn.f32 	%f116, %f82, %f83, %f81;
	st.global.f32 	[%rd3], %f116;
	add.s32 	%r38, %r38, 8;
$L__BB0_8:
	setp.eq.s32 	%p7, %r11, 0;
	@%p7 bra 	$L__BB0_14;
	and.b32  	%r14, %r23, 3;
	setp.lt.u32 	%p8, %r11, 4;
	@%p8 bra 	$L__BB0_11;
	add.s32 	%r31, %r38, %r2;
	mul.wide.s32 	%rd23, %r31, 4;
	add.s64 	%rd24, %rd2, %rd23;
	ld.global.f32 	%f84, [%rd24];
	mul.wide.u32 	%rd25, %r38, 4;
	add.s64 	%rd26, %rd1, %rd25;
	ld.global.f32 	%f85, [%rd26];
	fma.rn.f32 	%f86, %f84, %f85, %f116;
	st.global.f32 	[%rd3], %f86;
	ld.global.f32 	%f87, [%rd24+4];
	ld.global.f32 	%f88, [%rd26+4];
	fma.rn.f32 	%f89, %f87, %f88, %f86;
	st.global.f32 	[%rd3], %f89;
	ld.global.f32 	%f90, [%rd24+8];
	ld.global.f32 	%f91, [%rd26+8];
	fma.rn.f32 	%f92, %f90, %f91, %f89;
	st.global.f32 	[%rd3], %f92;
	ld.global.f32 	%f93, [%rd24+12];
	ld.global.f32 	%f94, [%rd26+12];
	fma.rn.f32 	%f116, %f93, %f94, %f92;
	st.global.f32 	[%rd3], %f116;
	add.s32 	%r38, %r38, 4;
$L__BB0_11:
	setp.eq.s32 	%p9, %r14, 0;
	@%p9 bra 	$L__BB0_14;
	mul.wide.u32 	%rd27, %r38, 4;
	add.s64 	%rd34, %rd1, %rd27;
	add.s32 	%r41, %r38, %r2;
	neg.s32 	%r40, %r14;
$L__BB0_13:
	.pragma "nounroll";
	mul.wide.s32 	%rd28, %r41, 4;
	add.s64 	%rd29, %rd2, %rd28;
	ld.global.f32 	%f95, [%rd29];
	ld.global.f32 	%f96, [%rd34];
	fma.rn.f32 	%f116, %f95, %f96, %f116;
	st.global.f32 	[%rd3], %f116;
	add.s64 	%rd34, %rd34, 4;
	add.s32 	%r41, %r41, 1;
	add.s32 	%r40, %r40, 1;
	setp.ne.s32 	%p10, %r40, 0;
	@%p10 bra 	$L__BB0_13;
$L__BB0_14:
	fma.rn.f32 	%f97, %f116, 0fBBBB989D, 0f3F000000;
	cvt.sat.f32.f32 	%f98, %f97;
	mov.f32 	%f99, 0f4B400001;
	mov.f32 	%f100, 0f437C0000;
	fma.rm.f32 	%f101, %f98, %f100, %f99;
	add.f32 	%f102, %f101, 0fCB40007F;
	neg.f32 	%f103, %f102;
	fma.rn.f32 	%f104, %f116, 0fBFB8AA3B, %f103;
	fma.rn.f32 	%f105, %f116, 0fB2A57060, %f104;
	mov.b32 	%r32, %f101;
	shl.b32 	%r33, %r32, 23;
	mov.b32 	%f106, %r33;
	ex2.approx.ftz.f32 	%f107, %f105;
	fma.rn.f32 	%f108, %f107, %f106, 0f3F800000;
	mov.f32 	%f109, 0f40000000;
	div.rn.f32 	%f110, %f109, %f108;
	st.global.f32 	[%rd3], %f110;
	cvta.to.global.u64 	%rd30, %rd12;
	add.s64 	%rd32, %rd30, %rd16;
	mov.b32 	%r34, 0;
	st.global.u32 	[%rd32], %r34;
$L__BB0_15:
	bar.sync 	0;
	ret;

}
	// .globl	_Z15BackPropagationPfS_S_S_S_S_S_iiiP10NN_setting
.visible .entry _Z15BackPropagationPfS_S_S_S_S_S_iiiP10NN_setting(
	.param .u64 .ptr .align 1 _Z15BackPropagationPfS_S_S_S_S_S_iiiP10NN_setting_param_0,
	.param .u64 .ptr .align 1 _Z15BackPropagationPfS_S_S_S_S_S_iiiP10NN_setting_param_1,
	.param .u64 .ptr .align 1 _Z15BackPropagationPfS_S_S_S_S_S_iiiP10NN_setting_param_2,
	.param .u64 .ptr .align 1 _Z15BackPropagationPfS_S_S_S_S_S_iiiP10NN_setting_param_3,
	.param .u64 .ptr .align 1 _Z15BackPropagationPfS_S_S_S_S_S_iiiP10NN_setting_param_4,
	.param .u64 .ptr .align 1 _Z15BackPropagationPfS_S_S_S_S_S_iiiP10NN_setting_param_5,
	.param .u64 .ptr .align 1 _Z15BackPropagationPfS_S_S_S_S_S_iiiP10NN_setting_param_6,
	.param .u32 _Z15BackPropagationPfS_S_S_S_S_S_iiiP10NN_setting_param_7,
	.param .u32 _Z15BackPropagationPfS_S_S_S_S_S_iiiP10NN_setting_param_8,
	.param .u32 _Z15BackPropagationPfS_S_S_S_S_S_iiiP10NN_setting_param_9,
	.param .u64 .ptr .align 1 _Z15BackPropagationPfS_S_S_S_S_S_iiiP10NN_setting_param_10
)
{
	.reg .pred 	%p<23>;
	.reg .b16 	%rs<2>;
	.reg .b32 	%r<51>;
	.reg .b32 	%f<130>;
	.reg .b64 	%rd<65>;
	.reg .b64 	%fd<85>;

	ld.param.u64 	%rd18, [_Z15BackPropagationPfS_S_S_S_S_S_iiiP10NN_setting_param_0];
	ld.param.u64 	%rd19, [_Z15BackPropagationPfS_S_S_S_S_S_iiiP10NN_setting_param_1];
	ld.param.u64 	%rd20, [_Z15BackPropagationPfS_S_S_S_S_S_iiiP10NN_setting_param_3];
	ld.param.u64 	%rd21, [_Z15BackPropagationPfS_S_S_S_S_S_iiiP10NN_setting_param_4];
	ld.param.u64 	%rd22, [_Z15BackPropagationPfS_S_S_S_S_S_iiiP10NN_setting_param_5];
	ld.param.u64 	%rd23, [_Z15BackPropagationPfS_S_S_S_S_S_iiiP10NN_setting_param_6];
	ld.param.u32 	%r27, [_Z15BackPropagationPfS_S_S_S_S_S_iiiP10NN_setting_param_7];
	ld.param.u32 	%r29, [_Z15BackPropagationPfS_S_S_S_S_S_iiiP10NN_setting_param_8];
	ld.param.u32 	%r28, [_Z15BackPropagationPfS_S_S_S_S_S_iiiP10NN_setting_param_9];
	ld.param.u64 	%rd17, [_Z15BackPropagationPfS_S_S_S_S_S_iiiP10NN_setting_param_10];
	cvta.to.global.u64 	%rd1, %rd21;
	cvta.to.global.u64 	%rd2, %rd22;
	cvta.to.global.u64 	%rd3, %rd23;
	cvta.to.global.u64 	%rd4, %rd19;
	cvta.to.global.u64 	%rd5, %rd20;
	cvta.to.global.u64 	%rd6, %rd18;
	mov.u32 	%r30, %ntid.x;
	mov.u32 	%r31, %ctaid.x;
	mov.u32 	%r32, %tid.x;
	mad.lo.s32 	%r1, %r30, %r31, %r32;
	setp.ge.s32 	%p1, %r1, %r29;
	@%p1 bra 	$L__BB1_25;
	setp.ne.s32 	%p2, %r27, 2;
	@%p2 bra 	$L__BB1_3;
	ld.param.u64 	%rd62, [_Z15BackPropagationPfS_S_S_S_S_S_iiiP10NN_setting_param_2];
	mul.wide.s32 	%rd27, %r1, 4;
	add.s64 	%rd28, %rd6, %rd27;
	ld.global.f32 	%f7, [%rd28];
	mov.f32 	%f8, 0f40000000;
	sub.f32 	%f9, %f8, %f7;
	mul.f32 	%f10, %f7, %f9;
	cvta.to.global.u64 	%rd29, %rd62;
	add.s64 	%rd30, %rd29, %rd27;
	ld.global.f32 	%f11, [%rd30];
	sub.f32 	%f12, %f11, %f7;
	mul.f32 	%f13, %f10, %f12;
	add.s64 	%rd31, %rd5, %rd27;
	st.global.f32 	[%rd31], %f13;
	bra.uni 	$L__BB1_4;
$L__BB1_3:
	mul.wide.s32 	%rd24, %r1, 4;
	add.s64 	%rd25, %rd6, %rd24;
	ld.global.f32 	%f1, [%rd25];
	mov.f32 	%f2, 0f40000000;
	sub.f32 	%f3, %f2, %f1;
	mul.f32 	%f4, %f1, %f3;
	add.s64 	%rd26, %rd5, %rd24;
	ld.global.f32 	%f5, [%rd26];
	mul.f32 	%f6, %f5, %f4;
	st.global.f32 	[%rd26], %f6;
$L__BB1_4:
	cvta.to.global.u64 	%rd32, %rd17;
	ld.global.u8 	%rs1, [%rd32+12];
	setp.ne.s16 	%p3, %rs1, 0;
	setp.ne.s32 	%p4, %r27, 1;
	or.pred  	%p5, %p4, %p3;
	setp.lt.s32 	%p6, %r28, 1;
	or.pred  	%p7, %p5, %p6;
	@%p7 bra 	$L__BB1_16;
	mul.wide.s32 	%rd33, %r1, 4;
	add.s64 	%rd7, %rd5, %rd33;
	mul.lo.s32 	%r2, %r28, %r1;
	and.b32  	%r3, %r28, 7;
	setp.lt.u32 	%p8, %r28, 8;
	mov.b32 	%r45, 0;
	@%p8 bra 	$L__BB1_8;
	and.b32  	%r45, %r28, 2147483640;
	neg.s32 	%r43, %r45;
	add.s64 	%rd8, %rd2, 16;
	add.s64 	%rd63, %rd1, 16;
	mov.u32 	%r42, %r2;
$L__BB1_7:
	.pragma "nounroll";
	mul.wide.s32 	%rd34, %r42, 4;
	add.s64 	%rd35, %rd8, %rd34;
	ld.global.f32 	%f14, [%rd7];
	ld.global.f32 	%f15, [%rd35+-16];
	ld.global.f32 	%f16, [%rd63+-16];
	fma.rn.f32 	%f17, %f14, %f15, %f16;
	st.global.f32 	[%rd63+-16], %f17;
	ld.global.f32 	%f18, [%rd7];
	ld.global.f32 	%f19, [%rd35+-12];
	ld.global.f32 	%f20, [%rd63+-12];
	fma.rn.f32 	%f21, %f18, %f19, %f20;
	st.global.f32 	[%rd63+-12], %f21;
	ld.global.f32 	%f22, [%rd7];
	ld.global.f32 	%f23, [%rd35+-8];
	ld.global.f32 	%f24, [%rd63+-8];
	fma.rn.f32 	%f25, %f22, %f23, %f24;
	st.global.f32 	[%rd63+-8], %f25;
	ld.global.f32 	%f26, [%rd7];
	ld.global.f32 	%f27, [%rd35+-4];
	ld.global.f32 	%f28, [%rd63+-4];
	fma.rn.f32 	%f29, %f26, %f27, %f28;
	st.global.f32 	[%rd63+-4], %f29;
	ld.global.f32 	%f30, [%rd7];
	ld.global.f32 	%f31, [%rd35];
	ld.global.f32 	%f32, [%rd63];
	fma.rn.f32 	%f33, %f30, %f31, %f32;
	st.global.f32 	[%rd63], %f33;
	ld.global.f32 	%f34, [%rd7];
	ld.global.f32 	%f35, [%rd35+4];
	ld.global.f32 	%f36, [%rd63+4];
	fma.rn.f32 	%f37, %f34, %f35, %f36;
	st.global.f32 	[%rd63+4], %f37;
	ld.global.f32 	%f38, [%rd7];
	ld.global.f32 	%f39, [%rd35+8];
	ld.global.f32 	%f40, [%rd63+8];
	fma.rn.f32 	%f41, %f38, %f39, %f40;
	st.global.f32 	[%rd63+8], %f41;
	ld.global.f32 	%f42, [%rd7];
	ld.global.f32 	%f43, [%rd35+12];
	ld.global.f32 	%f44, [%rd63+12];
	fma.rn.f32 	%f45, %f42, %f43, %f44;
	st.global.f32 	[%rd63+12], %f45;
	add.s32 	%r43, %r43, 8;
	add.s32 	%r42, %r42, 8;
	add.s64 	%rd63, %rd63, 32;
	setp.ne.s32 	%p9, %r43, 0;
	@%p9 bra 	$L__BB1_7;
$L__BB1_8:
	setp.eq.s32 	%p10, %r3, 0;
	@%p10 bra 	$L__BB1_16;
	and.b32  	%r11, %r28, 3;
	setp.lt.u32 	%p11, %r3, 4;
	@%p11 bra 	$L__BB1_11;
	ld.global.f32 	%f46, [%rd7];
	add.s32 	%r34, %r45, %r2;
	mul.wide.s32 	%rd36, %r34, 4;
	add.s64 	%rd37, %rd2, %rd36;
	ld.global.f32 	%f47, [%rd37];
	mul.wide.u32 	%rd38, %r45, 4;
	add.s64 	%rd39, %rd1, %rd38;
	ld.global.f32 	%f48, [%rd39];
	fma.rn.f32 	%f49, %f46, %f47, %f48;
	st.global.f32 	[%rd39], %f49;
	ld.global.f32 	%f50, [%rd7];
	ld.global.f32 	%f51, [%rd37+4];
	ld.global.f32 	%f52, [%rd39+4];
	fma.rn.f32 	%f53, %f50, %f51, %f52;
	st.global.f32 	[%rd39+4], %f53;
	ld.global.f32 	%f54, [%rd7];
	ld.global.f32 	%f55, [%rd37+8];
	ld.global.f32 	%f56, [%rd39+8];
	fma.rn.f32 	%f57, %f54, %f55, %f56;
	st.global.f32 	[%rd39+8], %f57;
	ld.global.f32 	%f58, [%rd7];
	ld.global.f32 	%f59, [%rd37+12];
	ld.global.f32 	%f60, [%rd39+12];
	fma.rn.f32 	%f61, %f58, %f59, %f60;
	st.global.f32 	[%rd39+12], %f61;
	add.s32 	%r45, %r45, 4;
$L__BB1_11:
	setp.eq.s32 	%p12, %r11, 0;
	@%p12 bra 	$L__BB1_16;
	setp.eq.s32 	%p13, %r11, 1;
	@%p13 bra 	$L__BB1_14;
	ld.global.f32 	%f62, [%rd7];
	add.s32 	%r35, %r45, %r2;
	mul.wide.s32 	%rd40, %r35, 4;
	add.s64 	%rd41, %rd2, %rd40;
	ld.global.f32 	%f63, [%rd41];
	mul.wide.u32 	%rd42, %r45, 4;
	add.s64 	%rd43, %rd1, %rd42;
	ld.global.f32 	%f64, [%rd43];
	fma.rn.f32 	%f65, %f62, %f63, %f64;
	st.global.f32 	[%rd43], %f65;
	ld.global.f32 	%f66, [%rd7];
	ld.global.f32 	%f67, [%rd41+4];
	ld.global.f32 	%f68, [%rd43+4];
	fma.rn.f32 	%f69, %f66, %f67, %f68;
	st.global.f32 	[%rd43+4], %f69;
	add.s32 	%r45, %r45, 2;
$L__BB1_14:
	and.b32  	%r36, %r28, 1;
	setp.eq.b32 	%p14, %r36, 1;
	not.pred 	%p15, %p14;
	@%p15 bra 	$L__BB1_16;
	ld.global.f32 	%f70, [%rd7];
	add.s32 	%r37, %r45, %r2;
	mul.wide.s32 	%rd44, %r37, 4;
	add.s64 	%rd45, %rd2, %rd44;
	ld.global.f32 	%f71, [%rd45];
	mul.wide.u32 	%rd46, %r45, 4;
	add.s64 	%rd47, %rd1, %rd46;
	ld.global.f32 	%f72, [%rd47];
	fma.rn.f32 	%f73, %f70, %f71, %f72;
	st.global.f32 	[%rd47], %f73;
$L__BB1_16:
	setp.lt.s32 	%p16, %r28, 1;
	@%p16 bra 	$L__BB1_25;
	mul.wide.s32 	%rd48, %r1, 4;
	add.s64 	%rd12, %rd5, %rd48;
	mul.lo.s32 	%r16, %r28, %r1;
	and.b32  	%r17, %r28, 3;
	setp.lt.u32 	%p17, %r28, 4;
	mov.b32 	%r50, 0;
	@%p17 bra 	$L__BB1_20;
	and.b32  	%r50, %r28, 2147483644;
	neg.s32 	%r48, %r50;
	add.s64 	%rd64, %rd4, 8;
	mov.u32 	%r47, %r16;
$L__BB1_19:
	.pragma "nounroll";
	mul.wide.s32 	%rd49, %r47, 4;
	add.s64 	%rd50, %rd3, %rd49;
	add.s64 	%rd51, %rd2, %rd49;
	ld.global.f32 	%f74, [%rd12];
	cvt.f64.f32 	%fd1, %f74;
	mul.f64 	%fd2, %fd1, 0d3FE0000000000000;
	ld.global.f32 	%f75, [%rd64+-8];
	cvt.f64.f32 	%fd3, %f75;
	ld.global.f32 	%f76, [%rd50];
	cvt.f64.f32 	%fd4, %f76;
	mul.f64 	%fd5, %fd4, 0d3FE0000000000000;
	fma.rn.f64 	%fd6, %fd2, %fd3, %fd5;
	ld.global.f32 	%f77, [%rd51];
	cvt.f64.f32 	%fd7, %f77;
	add.f64 	%fd8, %fd6, %fd7;
	cvt.rn.f32.f64 	%f78, %fd8;
	st.global.f32 	[%rd51], %f78;
	ld.global.f32 	%f79, [%rd12];
	cvt.f64.f32 	%fd9, %f79;
	mul.f64 	%fd10, %fd9, 0d3FE0000000000000;
	ld.global.f32 	%f80, [%rd64+-8];
	cvt.f64.f32 	%fd11, %f80;
	mul.f64 	%fd12, %fd10, %fd11;
	cvt.rn.f32.f64 	%f81, %fd12;
	st.global.f32 	[%rd50], %f81;
	ld.global.f32 	%f82, [%rd12];
	cvt.f64.f32 	%fd13, %f82;
	mul.f64 	%fd14, %fd13, 0d3FE0000000000000;
	ld.global.f32 	%f83, [%rd64+-4];
	cvt.f64.f32 	%fd15, %f83;
	ld.global.f32 	%f84, [%rd50+4];
	cvt.f64.f32 	%fd16, %f84;
	mul.f64 	%fd17, %fd16, 0d3FE0000000000000;
	fma.rn.f64 	%fd18, %fd14, %fd15, %fd17;
	ld.global.f32 	%f85, [%rd51+4];
	cvt.f64.f32 	%fd19, %f85;
	add.f64 	%fd20, %fd18, %fd19;
	cvt.rn.f32.f64 	%f86, %fd20;
	st.global.f32 	[%rd51+4], %f86;
	ld.global.f32 	%f87, [%rd12];
	cvt.f64.f32 	%fd21, %f87;
	mul.f64 	%fd22, %fd21, 0d3FE0000000000000;
	ld.global.f32 	%f88, [%rd64+-4];
	cvt.f64.f32 	%fd23, %f88;
	mul.f64 	%fd24, %fd22, %fd23;
	cvt.rn.f32.f64 	%f89, %fd24;
	st.global.f32 	[%rd50+4], %f89;
	ld.global.f32 	%f90, [%rd12];
	cvt.f64.f32 	%fd25, %f90;
	mul.f64 	%fd26, %fd25, 0d3FE0000000000000;
	ld.global.f32 	%f91, [%rd64];
	cvt.f64.f32 	%fd27, %f91;
	ld.global.f32 	%f92, [%rd50+8];
	cvt.f64.f32 	%fd28, %f92;
	mul.f64 	%fd29, %fd28, 0d3FE0000000000000;
	fma.rn.f64 	%fd30, %fd26, %fd27, %fd29;
	ld.global.f32 	%f93, [%rd51+8];
	cvt.f64.f32 	%fd31, %f93;
	add.f64 	%fd32, %fd30, %fd31;
	cvt.rn.f32.f64 	%f94, %fd32;
	st.global.f32 	[%rd51+8], %f94;
	ld.global.f32 	%f95, [%rd12];
	cvt.f64.f32 	%fd33, %f95;
	mul.f64 	%fd34, %fd33, 0d3FE0000000000000;
	ld.global.f32 	%f96, [%rd64];
	cvt.f64.f32 	%fd35, %f96;
	mul.f64 	%fd36, %fd34, %fd35;
	cvt.rn.f32.f64 	%f97, %fd36;
	st.global.f32 	[%rd50+8], %f97;
	ld.global.f32 	%f98, [%rd12];
	cvt.f64.f32 	%fd37, %f98;
	mul.f64 	%fd38, %fd37, 0d3FE0000000000000;
	ld.global.f32 	%f99, [%rd64+4];
	cvt.f64.f32 	%fd39, %f99;
	ld.global.f32 	%f100, [%rd50+12];
	cvt.f64.f32 	%fd40, %f100;
	mul.f64 	%fd41, %fd40, 0d3FE0000000000000;
	fma.rn.f64 	%fd42, %fd38, %fd39, %fd41;
	ld.global.f32 	%f101, [%rd51+12];
	cvt.f64.f32 	%fd43, %f101;
	add.f64 	%fd44, %fd42, %fd43;
	cvt.rn.f32.f64 	%f102, %fd44;
	st.global.f32 	[%rd51+12], %f102;
	ld.global.f32 	%f103, [%rd12];
	cvt.f64.f32 	%fd45, %f103;
	mul.f64 	%fd46, %fd45, 0d3FE0000000000000;
	ld.global.f32 	%f104, [%rd64+4];
	cvt.f64.f32 	%fd47, %f104;
	mul.f64 	%fd48, %fd46, %fd47;
	cvt.rn.f32.f64 	%f105, %fd48;
	st.global.f32 	[%rd50+12], %f105;
	add.s32 	%r48, %r48, 4;
	add.s64 	%rd64, %rd64, 16;
	add.s32 	%r47, %r47, 4;
	setp.ne.s32 	%p18, %r48, 0;
	@%p18 bra 	$L__BB1_19;
$L__BB1_20:
	setp.eq.s32 	%p19, %r17, 0;
	@%p19 bra 	$L__BB1_25;
	setp.eq.s32 	%p20, %r17, 1;
	@%p20 bra 	$L__BB1_23;
	ld.global.f32 	%f106, [%rd12];
	cvt.f64.f32 	%fd49, %f106;
	mul.f64 	%fd50, %fd49, 0d3FE0000000000000;
	mul.wide.u32 	%rd52, %r50, 4;
	add.s64 	%rd53, %rd4, %rd52;
	ld.global.f32 	%f107, [%rd53];
	cvt.f64.f32 	%fd51, %f107;
	add.s32 	%r39, %r50, %r16;
	mul.wide.s32 	%rd54, %r39, 4;
	add.s64 	%rd55, %rd3, %rd54;
	ld.global.f32 	%f108, [%rd55];
	cvt.f64.f32 	%fd52, %f108;
	mul.f64 	%fd53, %fd52, 0d3FE0000000000000;
	fma.rn.f64 	%fd54, %fd50, %fd51, %fd53;
	add.s64 	%rd56, %rd2, %rd54;
	ld.global.f32 	%f109, [%rd56];
	cvt.f64.f32 	%fd55, %f109;
	add.f64 	%fd56, %fd54, %fd55;
	cvt.rn.f32.f64 	%f110, %fd56;
	st.global.f32 	[%rd56], %f110;
	ld.global.f32 	%f111, [%rd12];
	cvt.f64.f32 	%fd57, %f111;
	mul.f64 	%fd58, %fd57, 0d3FE0000000000000;
	ld.global.f32 	%f112, [%rd53];
	cvt.f64.f32 	%fd59, %f112;
	mul.f64 	%fd60, %fd58, %fd59;
	cvt.rn.f32.f64 	%f113, %fd60;
	st.global.f32 	[%rd55], %f113;
	ld.global.f32 	%f114, [%rd12];
	cvt.f64.f32 	%fd61, %f114;
	mul.f64 	%fd62, %fd61, 0d3FE0000000000000;
	ld.global.f32 	%f115, [%rd53+4];
	cvt.f64.f32 	%fd63, %f115;
	ld.global.f32 	%f116, [%rd55+4];
	cvt.f64.f32 	%fd64, %f116;
	mul.f64 	%fd65, %fd64, 0d3FE0000000000000;
	fma.rn.f64 	%fd66, %fd62, %fd63, %fd65;
	ld.global.f32 	%f117, [%rd56+4];
	cvt.f64.f32 	%fd67, %f117;
	add.f64 	%fd68, %fd66, %fd67;
	cvt.rn.f32.f64 	%f118, %fd68;
	st.global.f32 	[%rd56+4], %f118;
	ld.global.f32 	%f119, [%rd12];
	cvt.f64.f32 	%fd69, %f119;
	mul.f64 	%fd70, %fd69, 0d3FE0000000000000;
	ld.global.f32 	%f120, [%rd53+4];
	cvt.f64.f32 	%fd71, %f120;
	mul.f64 	%fd72, %fd70, %fd71;
	cvt.rn.f32.f64 	%f121, %fd72;
	st.global.f32 	[%rd55+4], %f121;
	add.s32 	%r50, %r50, 2;
$L__BB1_23:
	and.b32  	%r40, %r28, 1;
	setp.eq.b32 	%p21, %r40, 1;
	not.pred 	%p22, %p21;
	@%p22 bra 	$L__BB1_25;
	ld.global.f32 	%f122, [%rd12];
	cvt.f64.f32 	%fd73, %f122;
	mul.f64 	%fd74, %fd73, 0d3FE0000000000000;
	mul.wide.u32 	%rd57, %r50, 4;
	add.s64 	%rd58, %rd4, %rd57;
	ld.global.f32 	%f123, [%rd58];
	cvt.f64.f32 	%fd75, %f123;
	add.s32 	%r41, %r50, %r16;
	mul.wide.s32 	%rd59, %r41, 4;
	add.s64 	%rd60, %rd3, %rd59;
	ld.global.f32 	%f124, [%rd60];
	cvt.f64.f32 	%fd76, %f124;
	mul.f64 	%fd77, %fd76, 0d3FE0000000000000;
	fma.rn.f64 	%fd78, %fd74, %fd75, %fd77;
	add.s64 	%rd61, %rd2, %rd59;
	ld.global.f32 	%f125, [%rd61];
	cvt.f64.f32 	%fd79, %f125;
	add.f64 	%fd80, %fd78, %fd79;
	cvt.rn.f32.f64 	%f126, %fd80;
	st.global.f32 	[%rd61], %f126;
	ld.global.f32 	%f127, [%rd12];
	cvt.f64.f32 	%fd81, %f127;
	mul.f64 	%fd82, %fd81, 0d3FE0000000000000;
	ld.global.f32 	%f128, [%rd58];
	cvt.f64.f32 	%fd83, %f128;
	mul.f64 	%fd84, %fd82, %fd83;
	cvt.rn.f32.f64 	%f129, %fd84;
	st.global.f32 	[%rd60], %f129;
$L__BB1_25:
	bar.sync 	0;
	ret;

}
	// .globl	_Z25BackPropagation_1st_levelPfS_i
.visible .entry _Z25BackPropagation_1st_levelPfS_i(
	.param .u64 .ptr .align 1 _Z25BackPropagation_1st_levelPfS_i_param_0,
	.param .u64 .ptr .align 1 _Z25BackPropagation_1st_levelPfS_i_param_1,
	.param .u32 _Z25BackPropagation_1st_levelPfS_i_param_2
)
{
	.reg .pred 	%p<2>;
	.reg .b32 	%r<6>;
	.reg .b32 	%f<4>;
	.reg .b64 	%rd<8>;
	.reg .b64 	%fd<4>;

	ld.param.u64 	%rd1, [_Z25BackPropagation_1st_levelPfS_i_param_0];
	ld.param.u64 	%rd2, [_Z25BackPropagation_1st_levelPfS_i_param_1];
	ld.param.u32 	%r2, [_Z25BackPropagation_1st_levelPfS_i_param_2];
	mov.u32 	%r3, %ntid.x;
	mov.u32 	%r4, %ctaid.x;
	mov.u32 	%r5, %tid.x;
	mad.lo.s32 	%r1, %r3, %r4, %r5;
	setp.ge.s32 	%p1, %r1, %r2;
	@%p1 bra 	$L__BB2_2;
	cvta.to.global.u64 	%rd3, %rd2;
	cvta.to.global.u64 	%rd4, %rd1;
	mul.wide.s32 	%rd5, %r1, 4;
	add.s64 	%rd6, %rd3, %rd5;
	ld.global.f32 	%f1, [%rd6];
	cvt.f64.f32 	%fd1, %f1;
	add.s64 	%rd7, %rd4, %rd5;
	ld.global.f32 	%f2, [%rd7];
	cvt.f64.f32 	%fd2, %f2;
	fma.rn.f64 	%fd3, %fd1, 0d3FE0000000000000, %fd2;
	cvt.rn.f32.f64 	%f3, %fd3;
	st.global.f32 	[%rd7], %f3;
$L__BB2_2:
	bar.sync 	0;
	ret;

}


// ===== COMPILED SASS (sm_100) =====

	.target	sm_100

	.elftype	@"ET_EXEC"


//--------------------- .note.nv.tkinfo           --------------------------
	.section	.note.nv.tkinfo,"",@"SHT_NOTE"
	.sectionflags	@"SHF_NOTE_NV_TKINFO"
	.tkinfo
        /*0018*/ 	.word	0x00000002
        /*0030*/ 	.string	""
        /*0030*/ 	.string	"ptxas"
        /*0030*/ 	.string	"Cuda compilation tools, release 13.0, V13.0.88"
        /*0030*/ 	.string	"Build cuda_13.0.r13.0/compiler.36424714_0"
        /*0030*/ 	.string	"-arch sm_100 -m 64 "



//--------------------- .note.nv.cuinfo           --------------------------
	.section	.note.nv.cuinfo,"",@"SHT_NOTE"
	.sectionflags	@"SHF_NOTE_NV_CUINFO"
        /*0018*/ 	.short	0x0002
        /*001a*/ 	.short	0x0064
        /*001c*/ 	.short	0x0082
	.zero		2


//--------------------- .nv.info                  --------------------------
	.section	.nv.info,"",@"SHT_CUDA_INFO"
	.align	4


	//----- nvinfo : EIATTR_REGCOUNT
	.align		4
        /*0000*/ 	.byte	0x04, 0x2f
        /*0002*/ 	.short	(.L_1 - .L_0)
	.align		4
.L_0:
        /*0004*/ 	.word	index@(_Z11ForwardCalcPfS_S_S_ii)
        /*0008*/ 	.word	0x00000014


	//----- nvinfo : EIATTR_FRAME_SIZE
	.align		4
.L_1:
        /*000c*/ 	.byte	0x04, 0x11
        /*000e*/ 	.short	(.L_3 - .L_2)
	.align		4
.L_2:
        /*0010*/ 	.word	index@($__internal_0_$__cuda_sm3x_div_rn_noftz_f32_slowpath)
        /*0014*/ 	.word	0x00000000


	//----- nvinfo : EIATTR_FRAME_SIZE
	.align		4
.L_3:
        /*0018*/ 	.byte	0x04, 0x11
        /*001a*/ 	.short	(.L_5 - .L_4)
	.align		4
.L_4:
        /*001c*/ 	.word	index@(_Z11ForwardCalcPfS_S_S_ii)
        /*0020*/ 	.word	0x00000000


	//----- nvinfo : EIATTR_REGCOUNT
	.align		4
.L_5:
        /*0024*/ 	.byte	0x04, 0x2f
        /*0026*/ 	.short	(.L_7 - .L_6)
	.align		4
.L_6:
        /*0028*/ 	.word	index@(_Z15BackPropagationPfS_S_S_S_S_S_iiiP10NN_setting)
        /*002c*/ 	.word	0x00000020


	//----- nvinfo : EIATTR_FRAME_SIZE
	.align		4
.L_7:
        /*0030*/ 	.byte	0x04, 0x11
        /*0032*/ 	.short	(.L_9 - .L_8)
	.align		4
.L_8:
        /*0034*/ 	.word	index@(_Z15BackPropagationPfS_S_S_S_S_S_iiiP10NN_setting)
        /*0038*/ 	.word	0x00000000


	//----- nvinfo : EIATTR_REGCOUNT
	.align		4
.L_9:
        /*003c*/ 	.byte	0x04, 0x2f
        /*003e*/ 	.short	(.L_11 - .L_10)
	.align		4
.L_10:
        /*0040*/ 	.word	index@(_Z25BackPropagation_1st_levelPfS_i)
        /*0044*/ 	.word	0x0000000c


	//----- nvinfo : EIATTR_FRAME_SIZE
	.align		4
.L_11:
        /*0048*/ 	.byte	0x04, 0x11
        /*004a*/ 	.short	(.L_13 - .L_12)
	.align		4
.L_12:
        /*004c*/ 	.word	index@(_Z25BackPropagation_1st_levelPfS_i)
        /*0050*/ 	.word	0x00000000


	//----- nvinfo : EIATTR_MIN_STACK_SIZE
	.align		4
.L_13:
        /*0054*/ 	.byte	0x04, 0x12
        /*0056*/ 	.short	(.L_15 - .L_14)
	.align		4
.L_14:
        /*0058*/ 	.word	index@(_Z25BackPropagation_1st_levelPfS_i)
        /*005c*/ 	.word	0x00000000


	//----- nvinfo : EIATTR_MIN_STACK_SIZE
	.align		4
.L_15:
        /*0060*/ 	.byte	0x04, 0x12
        /*0062*/ 	.short	(.L_17 - .L_16)
	.align		4
.L_16:
        /*0064*/ 	.word	index@(_Z15BackPropagationPfS_S_S_S_S_S_iiiP10NN_setting)
        /*0068*/ 	.word	0x00000000


	//----- nvinfo : EIATTR_MIN_STACK_SIZE
	.align		4
.L_17:
        /*006c*/ 	.byte	0x04, 0x12
        /*006e*/ 	.short	(.L_19 - .L_18)
	.align		4
.L_18:
        /*0070*/ 	.word	index@(_Z11ForwardCalcPfS_S_S_ii)
        /*0074*/ 	.word	0x00000000
.L_19:


//--------------------- .nv.compat                --------------------------
	.section	.nv.compat,"",@"SHT_CUDA_COMPAT_INFO"
	.align	4
        /*0000*/ 	.byte	0x02, 0x09, 0x00, 0x00, 0x02, 0x02, 0x01, 0x00, 0x02, 0x05, 0x05, 0x00, 0x03, 0x07, 0x01, 0x01
        /*0010*/ 	.byte	0x02, 0x03, 0x00, 0x00, 0x02, 0x06, 0x01, 0x00, 0x04, 0x0b, 0x08, 0x00, 0x01, 0x00, 0x00, 0x00
        /*0020*/ 	.byte	0x00, 0x00, 0x00, 0x00


//--------------------- .nv.info._Z25BackPropagation_1st_levelPfS_i --------------------------
	.section	.nv.info._Z25BackPropagation_1st_levelPfS_i,"",@"SHT_CUDA_INFO"
	.sectionflags	@""
	.align	4


	//----- nvinfo : EIATTR_CUDA_API_VERSION
	.align		4
        /*0000*/ 	.byte	0x04, 0x37
        /*0002*/ 	.short	(.L_21 - .L_20)
.L_20:
        /*0004*/ 	.word	0x00000082


	//----- nvinfo : EIATTR_KPARAM_INFO
	.align		4
.L_21:
        /*0008*/ 	.byte	0x04, 0x17
        /*000a*/ 	.short	(.L_23 - .L_22)
.L_22:
        /*000c*/ 	.word	0x00000000
        /*0010*/ 	.short	0x0002
        /*0012*/ 	.short	0x0010
        /*0014*/ 	.byte	0x00, 0xf0, 0x11, 0x00


	//----- nvinfo : EIATTR_KPARAM_INFO
	.align		4
.L_23:
        /*0018*/ 	.byte	0x04, 0x17
        /*001a*/ 	.short	(.L_25 - .L_24)
.L_24:
        /*001c*/ 	.word	0x00000000
        /*0020*/ 	.short	0x0001
        /*0022*/ 	.short	0x0008
        /*0024*/ 	.byte	0x00, 0xf5, 0x21, 0x00


	//----- nvinfo : EIATTR_KPARAM_INFO
	.align		4
.L_25:
        /*0028*/ 	.byte	0x04, 0x17
        /*002a*/ 	.short	(.L_27 - .L_26)
.L_26:
        /*002c*/ 	.word	0x00000000
        /*0030*/ 	.short	0x0000
        /*0032*/ 	.short	0x0000
        /*0034*/ 	.byte	0x00, 0xf5, 0x21, 0x00


	//----- nvinfo : EIATTR_SPARSE_MMA_MASK
	.align		4
.L_27:
        /*0038*/ 	.byte	0x03, 0x50
        /*003a*/ 	.short	0x0000


	//----- nvinfo : EIATTR_MAXREG_COUNT
	.align		4
        /*003c*/ 	.byte	0x03, 0x1b
        /*003e*/ 	.short	0x00ff


	//----- nvinfo : EIATTR_NUM_BARRIERS
	.align		4
        /*0040*/ 	.byte	0x02, 0x4c
        /*0042*/ 	.byte	0x01
	.zero		1


	//----- nvinfo : EIATTR_MERCURY_ISA_VERSION
	.align		4
        /*0044*/ 	.byte	0x03, 0x5f
        /*0046*/ 	.short	0x0101


	//----- nvinfo : EIATTR_VRC_CTA_INIT_COUNT
	.align		4
        /*0048*/ 	.byte	0x02, 0x4a
	.zero		1
	.zero		1


	//----- nvinfo : EIATTR_EXIT_INSTR_OFFSETS
	.align		4
        /*004c*/ 	.byte	0x04, 0x1c
        /*004e*/ 	.short	(.L_29 - .L_28)


	//   ....[0]....
.L_28:
        /*0050*/ 	.word	0x00000170


	//----- nvinfo : EIATTR_CRS_STACK_SIZE
	.align		4
.L_29:
        /*0054*/ 	.byte	0x04, 0x1e
        /*0056*/ 	.short	(.L_31 - .L_30)
.L_30:
        /*0058*/ 	.word	0x00000000


	//----- nvinfo : EIATTR_CBANK_PARAM_SIZE
	.align		4
.L_31:
        /*005c*/ 	.byte	0x03, 0x19
        /*005e*/ 	.short	0x0014


	//----- nvinfo : EIATTR_PARAM_CBANK
	.align		4
        /*0060*/ 	.byte	0x04, 0x0a
        /*0062*/ 	.short	(.L_33 - .L_32)
	.align		4
.L_32:
        /*0064*/ 	.word	index@(.nv.constant0._Z25BackPropagation_1st_levelPfS_i)
        /*0068*/ 	.short	0x0380
        /*006a*/ 	.short	0x0014


	//----- nvinfo : EIATTR_SW_WAR
	.align		4
.L_33:
        /*006c*/ 	.byte	0x04, 0x36
        /*006e*/ 	.short	(.L_35 - .L_34)
.L_34:
        /*0070*/ 	.word	0x00000008
.L_35:


//--------------------- .nv.info._Z15BackPropagationPfS_S_S_S_S_S_iiiP10NN_setting --------------------------
	.section	.nv.info._Z15BackPropagationPfS_S_S_S_S_S_iiiP10NN_setting,"",@"SHT_CUDA_INFO"
	.sectionflags	@""
	.align	4


	//----- nvinfo : EIATTR_CUDA_API_VERSION
	.align		4
        /*0000*/ 	.byte	0x04, 0x37
        /*0002*/ 	.short	(.L_37 - .L_36)
.L_36:
        /*0004*/ 	.word	0x00000082


	//----- nvinfo : EIATTR_KPARAM_INFO
	.align		4
.L_37:
        /*0008*/ 	.byte	0x04, 0x17
        /*000a*/ 	.short	(.L_39 - .L_38)
.L_38:
        /*000c*/ 	.word	0x00000000
        /*0010*/ 	.short	0x000a
        /*0012*/ 	.short	0x0048
        /*0014*/ 	.byte	0x00, 0xf5, 0x21, 0x00


	//----- nvinfo : EIATTR_KPARAM_INFO
	.align		4
.L_39:
        /*0018*/ 	.byte	0x04, 0x17
        /*001a*/ 	.short	(.L_41 - .L_40)
.L_40:
        /*001c*/ 	.word	0x00000000
        /*0020*/ 	.short	0x0009
        /*0022*/ 	.short	0x0040
        /*0024*/ 	.byte	0x00, 0xf0, 0x11, 0x00


	//----- nvinfo : EIATTR_KPARAM_INFO
	.align		4
.L_41:
        /*0028*/ 	.byte	0x04, 0x17
        /*002a*/ 	.short	(.L_43 - .L_42)
.L_42:
        /*002c*/ 	.word	0x00000000
        /*0030*/ 	.short	0x0008
        /*0032*/ 	.short	0x003c
        /*0034*/ 	.byte	0x00, 0xf0, 0x11, 0x00


	//----- nvinfo : EIATTR_KPARAM_INFO
	.align		4
.L_43:
        /*0038*/ 	.byte	0x04, 0x17
        /*003a*/ 	.short	(.L_45 - .L_44)
.L_44:
        /*003c*/ 	.word	0x00000000
        /*0040*/ 	.short	0x0007
        /*0042*/ 	.short	0x0038
        /*0044*/ 	.byte	0x00, 0xf0, 0x11, 0x00


	//----- nvinfo : EIATTR_KPARAM_INFO
	.align		4
.L_45:
        /*0048*/ 	.byte	0x04, 0x17
        /*004a*/ 	.short	(.L_47 - .L_46)
.L_46:
        /*004c*/ 	.word	0x00000000
        /*0050*/ 	.short	0x0006
        /*0052*/ 	.short	0x0030
        /*0054*/ 	.byte	0x00, 0xf5, 0x21, 0x00


	//----- nvinfo : EIATTR_KPARAM_INFO
	.align		4
.L_47:
        /*0058*/ 	.byte	0x04, 0x17
        /*005a*/ 	.short	(.L_49 - .L_48)
.L_48:
        /*005c*/ 	.word	0x00000000
        /*0060*/ 	.short	0x0005
        /*0062*/ 	.short	0x0028
        /*0064*/ 	.byte	0x00, 0xf5, 0x21, 0x00


	//----- nvinfo : EIATTR_KPARAM_INFO
	.align		4
.L_49:
        /*0068*/ 	.byte	0x04, 0x17
        /*006a*/ 	.short	(.L_51 - .L_50)
.L_50:
        /*006c*/ 	.word	0x00000000
        /*0070*/ 	.short	0x0004
        /*0072*/ 	.short	0x0020
        /*0074*/ 	.byte	0x00, 0xf5, 0x21, 0x00


	//----- nvinfo : EIATTR_KPARAM_INFO
	.align		4
.L_51:
        /*0078*/ 	.byte	0x04, 0x17
        /*007a*/ 	.short	(.L_53 - .L_52)
.L_52:
        /*007c*/ 	.word	0x00000000
        /*0080*/ 	.short	0x0003
        /*0082*/ 	.short	0x0018
        /*0084*/ 	.byte	0x00, 0xf5, 0x21, 0x00


	//----- nvinfo : EIATTR_KPARAM_INFO
	.align		4
.L_53:
        /*0088*/ 	.byte	0x04, 0x17
        /*008a*/ 	.short	(.L_55 - .L_54)
.L_54:
        /*008c*/ 	.word	0x00000000
        /*0090*/ 	.short	0x0002
        /*0092*/ 	.short	0x0010
        /*0094*/ 	.byte	0x00, 0xf5, 0x21, 0x00


	//----- nvinfo : EIATTR_KPARAM_INFO
	.align		4
.L_55:
        /*0098*/ 	.byte	0x04, 0x17
        /*009a*/ 	.short	(.L_57 - .L_56)
.L_56:
        /*009c*/ 	.word	0x00000000
        /*00a0*/ 	.short	0x0001
        /*00a2*/ 	.short	0x0008
        /*00a4*/ 	.byte	0x00, 0xf5, 0x21, 0x00


	//----- nvinfo : EIATTR_KPARAM_INFO
	.align		4
.L_57:
        /*00a8*/ 	.byte	0x04, 0x17
        /*00aa*/ 	.short	(.L_59 - .L_58)
.L_58:
        /*00ac*/ 	.word	0x00000000
        /*00b0*/ 	.short	0x0000
        /*00b2*/ 	.short	0x0000
        /*00b4*/ 	.byte	0x00, 0xf5, 0x21, 0x00


	//----- nvinfo : EIATTR_SPARSE_MMA_MASK
	.align		4
.L_59:
        /*00b8*/ 	.byte	0x03, 0x50
        /*00ba*/ 	.short	0x0000


	//----- nvinfo : EIATTR_MAXREG_COUNT
	.align		4
        /*00bc*/ 	.byte	0x03, 0x1b
        /*00be*/ 	.short	0x00ff


	//----- nvinfo : EIATTR_NUM_BARRIERS
	.align		4
        /*00c0*/ 	.byte	0x02, 0x4c
        /*00c2*/ 	.byte	0x01
	.zero		1


	//----- nvinfo : EIATTR_MERCURY_ISA_VERSION
	.align		4
        /*00c4*/ 	.byte	0x03, 0x5f
        /*00c6*/ 	.short	0x0101


	//----- nvinfo : EIATTR_VRC_CTA_INIT_COUNT
	.align		4
        /*00c8*/ 	.byte	0x02, 0x4a
	.zero		1
	.zero		1


	//----- nvinfo : EIATTR_EXIT_INSTR_OFFSETS
	.align		4
        /*00cc*/ 	.byte	0x04, 0x1c
        /*00ce*/ 	.short	(.L_61 - .L_60)


	//   ....[0]....
.L_60:
        /*00d0*/ 	.word	0x00001730


	//----- nvinfo : EIATTR_CRS_STACK_SIZE
	.align		4
.L_61:
        /*00d4*/ 	.byte	0x04, 0x1e
        /*00d6*/ 	.short	(.L_63 - .L_62)
.L_62:
        /*00d8*/ 	.word	0x00000000


	//----- nvinfo : EIATTR_CBANK_PARAM_SIZE
	.align		4
.L_63:
        /*00dc*/ 	.byte	0x03, 0x19
        /*00de*/ 	.short	0x0050


	//----- nvinfo : EIATTR_PARAM_CBANK
	.align		4
        /*00e0*/ 	.byte	0x04, 0x0a
        /*00e2*/ 	.short	(.L_65 - .L_64)
	.align		4
.L_64:
        /*00e4*/ 	.word	index@(.nv.constant0._Z15BackPropagationPfS_S_S_S_S_S_iiiP10NN_setting)
        /*00e8*/ 	.short	0x0380
        /*00ea*/ 	.short	0x0050


	//----- nvinfo : EIATTR_SW_WAR
	.align		4
.L_65:
        /*00ec*/ 	.byte	0x04, 0x36
        /*00ee*/ 	.short	(.L_67 - .L_66)
.L_66:
        /*00f0*/ 	.word	0x00000008
.L_67:


//--------------------- .nv.info._Z11ForwardCalcPfS_S_S_ii --------------------------
	.section	.nv.info._Z11ForwardCalcPfS_S_S_ii,"",@"SHT_CUDA_INFO"
	.sectionflags	@""
	.align	4


	//----- nvinfo : EIATTR_CUDA_API_VERSION
	.align		4
        /*0000*/ 	.byte	0x04, 0x37
        /*0002*/ 	.short	(.L_69 - .L_68)
.L_68:
        /*0004*/ 	.word	0x00000082


	//----- nvinfo : EIATTR_KPARAM_INFO
	.align		4
.L_69:
        /*0008*/ 	.byte	0x04, 0x17
        /*000a*/ 	.short	(.L_71 - .L_70)
.L_70:
        /*000c*/ 	.word	0x00000000
        /*0010*/ 	.short	0x0005
        /*0012*/ 	.short	0x0024
        /*0014*/ 	.byte	0x00, 0xf0, 0x11, 0x00


	//----- nvinfo : EIATTR_KPARAM_INFO
	.align		4
.L_71:
        /*0018*/ 	.byte	0x04, 0x17
        /*001a*/ 	.short	(.L_73 - .L_72)
.L_72:
        /*001c*/ 	.word	0x00000000
        /*0020*/ 	.short	0x0004
        /*0022*/ 	.short	0x0020
        /*0024*/ 	.byte	0x00, 0xf0, 0x11, 0x00


	//----- nvinfo : EIATTR_KPARAM_INFO
	.align		4
.L_73:
        /*0028*/ 	.byte	0x04, 0x17
        /*002a*/ 	.short	(.L_75 - .L_74)
.L_74:
        /*002c*/ 	.word	0x00000000
        /*0030*/ 	.short	0x0003
        /*0032*/ 	.short	0x0018
        /*0034*/ 	.byte	0x00, 0xf5, 0x21, 0x00


	//----- nvinfo : EIATTR_KPARAM_INFO
	.align		4
.L_75:
        /*0038*/ 	.byte	0x04, 0x17
        /*003a*/ 	.short	(.L_77 - .L_76)
.L_76:
        /*003c*/ 	.word	0x00000000
        /*0040*/ 	.short	0x0002
        /*0042*/ 	.short	0x0010
        /*0044*/ 	.byte	0x00, 0xf5, 0x21, 0x00


	//----- nvinfo : EIATTR_KPARAM_INFO
	.align		4
.L_77:
        /*0048*/ 	.byte	0x04, 0x17
        /*004a*/ 	.short	(.L_79 - .L_78)
.L_78:
        /*004c*/ 	.word	0x00000000
        /*0050*/ 	.short	0x0001
        /*0052*/ 	.short	0x0008
        /*0054*/ 	.byte	0x00, 0xf5, 0x21, 0x00


	//----- nvinfo : EIATTR_KPARAM_INFO
	.align		4
.L_79:
        /*0058*/ 	.byte	0x04, 0x17
        /*005a*/ 	.short	(.L_81 - .L_80)
.L_80:
        /*005c*/ 	.word	0x00000000
        /*0060*/ 	.short	0x0000
        /*0062*/ 	.short	0x0000
        /*0064*/ 	.byte	0x00, 0xf5, 0x21, 0x00


	//----- nvinfo : EIATTR_SPARSE_MMA_MASK
	.align		4
.L_81:
        /*0068*/ 	.byte	0x03, 0x50
        /*006a*/ 	.short	0x0000


	//----- nvinfo : EIATTR_MAXREG_COUNT
	.align		4
        /*006c*/ 	.byte	0x03, 0x1b
        /*006e*/ 	.short	0x00ff


	//----- nvinfo : EIATTR_NUM_BARRIERS
	.align		4
        /*0070*/ 	.byte	0x02, 0x4c
        /*0072*/ 	.byte	0x01
	.zero		1


	//----- nvinfo : EIATTR_MERCURY_ISA_VERSION
	.align		4
        /*0074*/ 	.byte	0x03, 0x5f
        /*0076*/ 	.short	0x0101


	//----- nvinfo : EIATTR_VRC_CTA_INIT_COUNT
	.align		4
        /*0078*/ 	.byte	0x02, 0x4a
	.zero		1
	.zero		1


	//----- nvinfo : EIATTR_EXIT_INSTR_OFFSETS
	.align		4
        /*007c*/ 	.byte	0x04, 0x1c
        /*007e*/ 	.short	(.L_83 - .L_82)


	//   ....[0]....
.L_82:
        /*0080*/ 	.word	0x00000ff0


	//----- nvinfo : EIATTR_CRS_STACK_SIZE
	.align		4
.L_83:
        /*0084*/ 	.byte	0x04, 0x1e
        /*0086*/ 	.short	(.L_85 - .L_84)
.L_84:
        /*0088*/ 	.word	0x00000000


	//----- nvinfo : EIATTR_CBANK_PARAM_SIZE
	.align		4
.L_85:
        /*008c*/ 	.byte	0x03, 0x19
        /*008e*/ 	.short	0x0028


	//----- nvinfo : EIATTR_PARAM_CBANK
	.align		4
        /*0090*/ 	.byte	0x04, 0x0a
        /*0092*/ 	.short	(.L_87 - .L_86)
	.align		4
.L_86:
        /*0094*/ 	.word	index@(.nv.constant0._Z11ForwardCalcPfS_S_S_ii)
        /*0098*/ 	.short	0x0380
        /*009a*/ 	.short	0x0028


	//----- nvinfo : EIATTR_SW_WAR
	.align		4
.L_87:
        /*009c*/ 	.byte	0x04, 0x36
        /*009e*/ 	.short	(.L_89 - .L_88)
.L_88:
        /*00a0*/ 	.word	0x00000008
.L_89:


//--------------------- .nv.callgraph             --------------------------
	.section	.nv.callgraph,"",@"SHT_CUDA_CALLGRAPH"
	.align	4
	.sectionentsize	8
	.align		4
        /*0000*/ 	.word	0x00000000
	.align		4
        /*0004*/ 	.word	0xffffffff
	.align		4
        /*0008*/ 	.word	0x00000000
	.align		4
        /*000c*/ 	.word	0xfffffffe
	.align		4
        /*0010*/ 	.word	0x00000000
	.align		4
        /*0014*/ 	.word	0xfffffffd
	.align		4
        /*0018*/ 	.word	0x00000000
	.align		4
        /*001c*/ 	.word	0xfffffffc


//--------------------- .text._Z25BackPropagation_1st_levelPfS_i --------------------------
	.section	.text._Z25BackPropagation_1st_levelPfS_i,"ax",@progbits
	.align	128
        .global         _Z25BackPropagation_1st_levelPfS_i
        .type           _Z25BackPropagation_1st_levelPfS_i,@function
        .size           _Z25BackPropagation_1st_levelPfS_i,(.L_x_37 - _Z25BackPropagation_1st_levelPfS_i)
        .other          _Z25BackPropagation_1st_levelPfS_i,@"STO_CUDA_ENTRY STV_DEFAULT"
_Z25BackPropagation_1st_levelPfS_i:
.text._Z25BackPropagation_1st_levelPfS_i:
[----:B------:R-:W-:Y:S01]  /*0000*/  LDC R1, c[0x0][0x37c] ;  /* 0x0000df00ff017b82 */ /* 0x000fe20000000800 */
[----:B------:R-:W0:Y:S01]  /*0010*/  S2R R5, SR_CTAID.X ;  /* 0x0000000000057919 */ /* 0x000e220000002500 */
[----:B------:R-:W0:Y:S01]  /*0020*/  LDCU UR4, c[0x0][0x360] ;  /* 0x00006c00ff0477ac */ /* 0x000e220008000800 */
[----:B------:R-:W-:Y:S01]  /*0030*/  BSSY.RECONVERGENT B0, `(.L_x_0) ;  /* 0x0000012000007945 */ /* 0x000fe20003800200 */
[----:B------:R-:W0:Y:S01]  /*0040*/  S2R R0, SR_TID.X ;  /* 0x0000000000007919 */ /* 0x000e220000002100 */
[----:B------:R-:W1:Y:S01]  /*0050*/  LDCU UR5, c[0x0][0x390] ;  /* 0x00007200ff0577ac */ /* 0x000e620008000800 */
[----:B0-----:R-:W-:-:S05]  /*0060*/  IMAD R5, R5, UR4, R0 ;  /* 0x0000000405057c24 */ /* 0x001fca000f8e0200 */
[----:B-1----:R-:W-:-:S13]  /*0070*/  ISETP.GE.AND P0, PT, R5, UR5, PT ;  /* 0x0000000505007c0c */ /* 0x002fda000bf06270 */
[----:B------:R-:W-:Y:S05]  /*0080*/  @P0 BRA `(.L_x_1) ;  /* 0x0000000000300947 */ /* 0x000fea0003800000 */
[----:B------:R-:W0:Y:S01]  /*0090*/  LDC.64 R2, c[0x0][0x388] ;  /* 0x0000e200ff027b82 */ /* 0x000e220000000a00 */
[----:B------:R-:W1:Y:S07]  /*00a0*/  LDCU.64 UR4, c[0x0][0x358] ;  /* 0x00006b00ff0477ac */ /* 0x000e6e0008000a00 */
[----:B------:R-:W2:Y:S01]  /*00b0*/  LDC.64 R6, c[0x0][0x380] ;  /* 0x0000e000ff067b82 */ /* 0x000ea20000000a00 */
[----:B0-----:R-:W-:-:S06]  /*00c0*/  IMAD.WIDE R2, R5, 0x4, R2 ;  /* 0x0000000405027825 */ /* 0x001fcc00078e0202 */
[----:B-1----:R-:W3:Y:S01]  /*00d0*/  LDG.E R2, desc[UR4][R2.64] ;  /* 0x0000000402027981 */ /* 0x002ee2000c1e1900 */
[----:B--2---:R-:W-:-:S05]  /*00e0*/  IMAD.WIDE R6, R5, 0x4, R6 ;  /* 0x0000000405067825 */ /* 0x004fca00078e0206 */
[----:B------:R-:W2:Y:S01]  /*00f0*/  LDG.E R8, desc[UR4][R6.64] ;  /* 0x0000000406087981 */ /* 0x000ea2000c1e1900 */
[----:B---3--:R-:W-:Y:S08]  /*0100*/  F2F.F64.F32 R4, R2 ;  /* 0x0000000200047310 */ /* 0x008ff00000201800 */
[----:B--2---:R-:W0:Y:S02]  /*0110*/  F2F.F64.F32 R8, R8 ;  /* 0x0000000800087310 */ /* 0x004e240000201800 */
[----:B0-----:R-:W-:-:S10]  /*0120*/  DFMA R4, R4, 0.5, R8 ;  /* 0x3fe000000404782b */ /* 0x001fd40000000008 */
[----:B------:R-:W0:Y:S02]  /*0130*/  F2F.F32.F64 R5, R4 ;  /* 0x0000000400057310 */ /* 0x000e240000301000 */
[----:B0-----:R0:W-:Y:S02]  /*0140*/  STG.E desc[UR4][R6.64], R5 ;  /* 0x0000000506007986 */ /* 0x0011e4000c101904 */
.L_x_1:
[----:B------:R-:W-:Y:S05]  /*0150*/  BSYNC.RECONVERGENT B0 ;  /* 0x0000000000007941 */ /* 0x000fea0003800200 */
.L_x_0:
[----:B------:R-:W-:Y:S06]  /*0160*/  BAR.SYNC.DEFER_BLOCKING 0x0 ;  /* 0x0000000000007b1d */ /* 0x000fec0000010000 */
[----:B------:R-:W-:Y:S05]  /*0170*/  EXIT ;  /* 0x000000000000794d */ /* 0x000fea0003800000 */
.L_x_2:
[----:B------:R-:W-:-:S00]  /*0180*/  BRA `(.L_x_2) ;  /* 0xfffffffc00fc7947 */ /* 0x000fc0000383ffff */
[----:B------:R-:W-:-:S00]  /*0190*/  NOP ;  /* 0x0000000000007918 */ /* 0x000fc00000000000 */
        /* <DEDUP_REMOVED lines=14> */
.L_x_37:


//--------------------- .text._Z15BackPropagationPfS_S_S_S_S_S_iiiP10NN_setting --------------------------
	.section	.text._Z15BackPropagationPfS_S_S_S_S_S_iiiP10NN_setting,"ax",@progbits
	.align	128
        .global         _Z15BackPropagationPfS_S_S_S_S_S_iiiP10NN_setting
        .type           _Z15BackPropagationPfS_S_S_S_S_S_iiiP10NN_setting,@function
        .size           _Z15BackPropagationPfS_S_S_S_S_S_iiiP10NN_setting,(.L_x_38 - _Z15BackPropagationPfS_S_S_S_S_S_iiiP10NN_setting)
        .other          _Z15BackPropagationPfS_S_S_S_S_S_iiiP10NN_setting,@"STO_CUDA_ENTRY STV_DEFAULT"
_Z15BackPropagationPfS_S_S_S_S_S_iiiP10NN_setting:
.text._Z15BackPropagationPfS_S_S_S_S_S_iiiP10NN_setting:
        /* <DEDUP_REMOVED lines=9> */
[----:B------:R-:W0:Y:S01]  /*0090*/  LDC R4, c[0x0][0x3b8] ;  /* 0x0000ee00ff047b82 */ /* 0x000e220000000800 */
[----:B------:R-:W1:Y:S07]  /*00a0*/  LDCU.64 UR8, c[0x0][0x358] ;  /* 0x00006b00ff0877ac */ /* 0x000e6e0008000a00 */
[----:B------:R-:W2:Y:S08]  /*00b0*/  LDC.64 R6, c[0x0][0x380] ;  /* 0x0000e000ff067b82 */ /* 0x000eb00000000a00 */
[----:B------:R-:W3:Y:S01]  /*00c0*/  LDC.64 R8, c[0x0][0x390] ;  /* 0x0000e400ff087b82 */ /* 0x000ee20000000a00 */
[----:B0-----:R-:W-:-:S07]  /*00d0*/  ISETP.NE.AND P0, PT, R4, 0x2, PT ;  /* 0x000000020400780c */ /* 0x001fce0003f05270 */
[----:B------:R-:W0:Y:S01]  /*00e0*/  LDC.64 R2, c[0x0][0x398] ;  /* 0x0000e600ff027b82 */ /* 0x000e220000000a00 */
[----:B--2---:R-:W-:-:S05]  /*00f0*/  IMAD.WIDE R6, R5, 0x4, R6 ;  /* 0x0000000405067825 */ /* 0x004fca00078e0206 */
[----:B-1----:R-:W2:Y:S02]  /*0100*/  @!P0 LDG.E R0, desc[UR8][R6.64] ;  /* 0x0000000806008981 */ /* 0x002ea4000c1e1900 */
[----:B------:R-:W1:Y:S01]  /*0110*/  @P0 LDC.64 R10, c[0x0][0x398] ;  /* 0x0000e600ff0a0b82 */ /* 0x000e620000000a00 */
[----:B---3--:R-:W-:-:S06]  /*0120*/  @!P0 IMAD.WIDE R8, R5, 0x4, R8 ;  /* 0x0000000405088825 */ /* 0x008fcc00078e0208 */
[----:B------:R-:W3:Y:S01]  /*0130*/  @!P0 LDG.E R9, desc[UR8][R8.64] ;  /* 0x0000000808098981 */ /* 0x000ee2000c1e1900 */
[----:B0-----:R-:W-:-:S04]  /*0140*/  @!P0 IMAD.WIDE R2, R5, 0x4, R2 ;  /* 0x0000000405028825 */ /* 0x001fc800078e0202 */
[----:B--2---:R-:W-:-:S04]  /*0150*/  @!P0 FADD R13, -R0, 2 ;  /* 0x40000000000d8421 */ /* 0x004fc80000000100 */
[C---:B------:R-:W-:Y:S01]  /*0160*/  @!P0 FMUL R13, R0.reuse, R13 ;  /* 0x0000000d000d8220 */ /* 0x040fe20000400000 */
[----:B---3--:R-:W-:-:S04]  /*0170*/  @!P0 FADD R0, -R0, R9 ;  /* 0x0000000900008221 */ /* 0x008fc80000000100 */
[----:B------:R-:W-:-:S05]  /*0180*/  @!P0 FMUL R13, R13, R0 ;  /* 0x000000000d0d8220 */ /* 0x000fca0000400000 */
[----:B------:R0:W-:Y:S04]  /*0190*/  @!P0 STG.E desc[UR8][R2.64], R13 ;  /* 0x0000000d02008986 */ /* 0x0001e8000c101908 */
[----:B------:R-:W2:Y:S01]  /*01a0*/  @P0 LDG.E R0, desc[UR8][R6.64] ;  /* 0x0000000806000981 */ /* 0x000ea2000c1e1900 */
[----:B-1----:R-:W-:-:S05]  /*01b0*/  @P0 IMAD.WIDE R2, R5, 0x4, R10 ;  /* 0x0000000405020825 */ /* 0x002fca00078e020a */
[----:B------:R-:W3:Y:S01]  /*01c0*/  @P0 LDG.E R10, desc[UR8][R2.64] ;  /* 0x00000008020a0981 */ /* 0x000ee2000c1e1900 */
[----:B------:R-:W1:Y:S01]  /*01d0*/  LDC.64 R8, c[0x0][0x3c8] ;  /* 0x0000f200ff087b82 */ /* 0x000e620000000a00 */
[----:B--2---:R-:W-:-:S04]  /*01e0*/  @P0 FADD R11, -R0, 2 ;  /* 0x40000000000b0421 */ /* 0x004fc80000000100 */
[----:B------:R-:W-:-:S03]  /*01f0*/  @P0 FMUL R11, R0, R11 ;  /* 0x0000000b000b0220 */ /* 0x000fc60000400000 */
[----:B------:R-:W2:Y:S01]  /*0200*/  LDC R0, c[0x0][0x3c0] ;  /* 0x0000f000ff007b82 */ /* 0x000ea20000000800 */
[----:B---3--:R-:W-:-:S05]  /*0210*/  @P0 FMUL R11, R11, R10 ;  /* 0x0000000a0b0b0220 */ /* 0x008fca0000400000 */
[----:B------:R0:W-:Y:S04]  /*0220*/  @P0 STG.E desc[UR8][R2.64], R11 ;  /* 0x0000000b02000986 */ /* 0x0001e8000c101908 */
[----:B-1----:R-:W3:Y:S02]  /*0230*/  LDG.E.U8 R8, desc[UR8][R8.64+0xc] ;  /* 0x00000c0808087981 */ /* 0x002ee4000c1e1100 */
[----:B---3--:R-:W-:-:S04]  /*0240*/  ISETP.NE.AND P0, PT, R8, RZ, PT ;  /* 0x000000ff0800720c */ /* 0x008fc80003f05270 */
[----:B------:R-:W-:-:S04]  /*0250*/  ISETP.NE.OR P0, PT, R4, 0x1, P0 ;  /* 0x000000010400780c */ /* 0x000fc80000705670 */
[----:B--2---:R-:W-:-:S13]  /*0260*/  ISETP.LT.OR P0, PT, R0, 0x1, P0 ;  /* 0x000000010000780c */ /* 0x004fda0000701670 */
[----:B0-----:R-:W-:Y:S05]  /*0270*/  @P0 BRA `(.L_x_5) ;  /* 0x0000000800000947 */ /* 0x001fea0003800000 */
[C---:B------:R-:W-:Y:S01]  /*0280*/  ISETP.GE.U32.AND P1, PT, R0.reuse, 0x8, PT ;  /* 0x000000080000780c */ /* 0x040fe20003f26070 */
[----:B------:R-:W-:Y:S01]  /*0290*/  HFMA2 R4, -RZ, RZ, 0, 0 ;  /* 0x00000000ff047431 */ /* 0x000fe200000001ff */
[----:B------:R-:W-:Y:S01]  /*02a0*/  LOP3.LUT R18, R0, 0x7, RZ, 0xc0, !PT ;  /* 0x0000000700127812 */ /* 0x000fe200078ec0ff */
[----:B------:R-:W-:-:S03]  /*02b0*/  IMAD R7, R5, R0, RZ ;  /* 0x0000000005077224 */ /* 0x000fc600078e02ff */
[----:B------:R-:W-:-:S07]  /*02c0*/  ISETP.NE.AND P0, PT, R18, RZ, PT ;  /* 0x000000ff1200720c */ /* 0x000fce0003f05270 */
[----:B------:R-:W-:Y:S06]  /*02d0*/  @!P1 BRA `(.L_x_6) ;  /* 0x0000000000f49947 */ /* 0x000fec0003800000 */
[----:B------:R-:W0:Y:S01]  /*02e0*/  LDCU.128 UR4, c[0x0][0x3a0] ;  /* 0x00007400ff0477ac */ /* 0x000e220008000c00 */
[----:B------:R-:W-:Y:S02]  /*02f0*/  LOP3.LUT R4, R0, 0x7ffffff8, RZ, 0xc0, !PT ;  /* 0x7ffffff800047812 */ /* 0x000fe400078ec0ff */
[----:B------:R-:W-:Y:S02]  /*0300*/  MOV R6, R7 ;  /* 0x0000000700067202 */ /* 0x000fe40000000f00 */
[----:B------:R-:W-:Y:S01]  /*0310*/  IADD3 R12, PT, PT, -R4, RZ, RZ ;  /* 0x000000ff040c7210 */ /* 0x000fe20007ffe1ff */
[----:B0-----:R-:W-:Y:S02]  /*0320*/  UIADD3 UR4, UP1, UPT, UR4, 0x10, URZ ;  /* 0x0000001004047890 */ /* 0x001fe4000ff3e0ff */
[----:B------:R-:W-:Y:S02]  /*0330*/  UIADD3 UR6, UP0, UPT, UR6, 0x10, URZ ;  /* 0x0000001006067890 */ /* 0x000fe4000ff1e0ff */
[----:B------:R-:W-:-:S02]  /*0340*/  UIADD3.X UR5, UPT, UPT, URZ, UR5, URZ, UP1, !UPT ;  /* 0x00000005ff057290 */ /* 0x000fc40008ffe4ff */
[----:B------:R-:W-:Y:S01]  /*0350*/  MOV R14, UR4 ;  /* 0x00000004000e7c02 */ /* 0x000fe20008000f00 */
[----:B------:R-:W-:-:S03]  /*0360*/  UIADD3.X UR7, UPT, UPT, URZ, UR7, URZ, UP0, !UPT ;  /* 0x00000007ff077290 */ /* 0x000fc600087fe4ff */
[----:B------:R-:W-:-:S09]  /*0370*/  IMAD.U32 R17, RZ, RZ, UR5 ;  /* 0x00000005ff117e24 */ /* 0x000fd2000f8e00ff */
.L_x_7:
[----:B------:R-:W-:Y:S01]  /*0380*/  MOV R10, UR6 ;  /* 0x00000006000a7c02 */ /* 0x000fe20008000f00 */
[----:B0-----:R-:W-:Y:S01]  /*0390*/  IMAD.MOV.U32 R9, RZ, RZ, R17 ;  /* 0x000000ffff097224 */ /* 0x001fe200078e0011 */
[----:B------:R-:W-:Y:S01]  /*03a0*/  MOV R11, UR7 ;  /* 0x00000007000b7c02 */ /* 0x000fe20008000f00 */
[----:B------:R-:W2:Y:S01]  /*03b0*/  LDG.E R13, desc[UR8][R2.64] ;  /* 0x00000008020d7981 */ /* 0x000ea2000c1e1900 */
[----:B------:R-:W-:Y:S01]  /*03c0*/  MOV R8, R14 ;  /* 0x0000000e00087202 */ /* 0x000fe20000000f00 */
[----:B------:R-:W-:-:S04]  /*03d0*/  IMAD.WIDE R10, R6, 0x4, R10 ;  /* 0x00000004060a7825 */ /* 0x000fc800078e020a */
[----:B------:R-:W2:Y:S04]  /*03e0*/  LDG.E R16, desc[UR8][R8.64+-0x10] ;  /* 0xfffff00808107981 */ /* 0x000ea8000c1e1900 */
[----:B------:R-:W2:Y:S04]  /*03f0*/  LDG.E R14, desc[UR8][R10.64+-0x10] ;  /* 0xfffff0080a0e7981 */ /* 0x000ea8000c1e1900 */
[----:B------:R-:W3:Y:S04]  /*0400*/  LDG.E R17, desc[UR8][R8.64+-0xc] ;  /* 0xfffff40808117981 */ /* 0x000ee8000c1e1900 */
[----:B------:R-:W4:Y:S01]  /*0410*/  LDG.E R19, desc[UR8][R8.64+-0x8] ;  /* 0xfffff80808137981 */ /* 0x000f22000c1e1900 */
[----:B--2---:R-:W-:-:S03]  /*0420*/  FFMA R13, R13, R14, R16 ;  /* 0x0000000e0d0d7223 */ /* 0x004fc60000000010 */
[----:B------:R-:W2:Y:S04]  /*0430*/  LDG.E R16, desc[UR8][R8.64+-0x4] ;  /* 0xfffffc0808107981 */ /* 0x000ea8000c1e1900 */
[----:B------:R0:W-:Y:S04]  /*0440*/  STG.E desc[UR8][R8.64+-0x10], R13 ;  /* 0xfffff00d08007986 */ /* 0x0001e8000c101908 */
[----:B------:R-:W3:Y:S04]  /*0450*/  LDG.E R14, desc[UR8][R2.64] ;  /* 0x00000008020e7981 */ /* 0x000ee8000c1e1900 */
[----:B------:R-:W3:Y:S02]  /*0460*/  LDG.E R15, desc[UR8][R10.64+-0xc] ;  /* 0xfffff4080a0f7981 */ /* 0x000ee4000c1e1900 */
[----:B---3--:R-:W-:-:S05]  /*0470*/  FFMA R15, R14, R15, R17 ;  /* 0x0000000f0e0f7223 */ /* 0x008fca0000000011 */
[----:B------:R1:W-:Y:S04]  /*0480*/  STG.E desc[UR8][R8.64+-0xc], R15 ;  /* 0xfffff40f08007986 */ /* 0x0003e8000c101908 */
[----:B------:R-:W4:Y:S04]  /*0490*/  LDG.E R14, desc[UR8][R2.64] ;  /* 0x00000008020e7981 */ /* 0x000f28000c1e1900 */
[----:B------:R-:W4:Y:S02]  /*04a0*/  LDG.E R17, desc[UR8][R10.64+-0x8] ;  /* 0xfffff8080a117981 */ /* 0x000f24000c1e1900 */
[----:B----4-:R-:W-:-:S02]  /*04b0*/  FFMA R17, R14, R17, R19 ;  /* 0x000000110e117223 */ /* 0x010fc40000000013 */
[----:B------:R-:W3:Y:S04]  /*04c0*/  LDG.E R19, desc[UR8][R8.64] ;  /* 0x0000000808137981 */ /* 0x000ee8000c1e1900 */
[----:B------:R4:W-:Y:S04]  /*04d0*/  STG.E desc[UR8][R8.64+-0x8], R17 ;  /* 0xfffff81108007986 */ /* 0x0009e8000c101908 */
[----:B0-----:R-:W2:Y:S04]  /*04e0*/  LDG.E R13, desc[UR8][R2.64] ;  /* 0x00000008020d7981 */ /* 0x001ea8000c1e1900 */
[----:B------:R-:W2:Y:S02]  /*04f0*/  LDG.E R14, desc[UR8][R10.64+-0x4] ;  /* 0xfffffc080a0e7981 */ /* 0x000ea4000c1e1900 */
[----:B--2---:R-:W-:-:S02]  /*0500*/  FFMA R13, R13, R14, R16 ;  /* 0x0000000e0d0d7223 */ /* 0x004fc40000000010 */
[----:B------:R-:W2:Y:S04]  /*0510*/  LDG.E R16, desc[UR8][R8.64+0x8] ;  /* 0x0000080808107981 */ /* 0x000ea8000c1e1900 */
[----:B------:R0:W-:Y:S04]  /*0520*/  STG.E desc[UR8][R8.64+-0x4], R13 ;  /* 0xfffffc0d08007986 */ /* 0x0001e8000c101908 */
[----:B------:R-:W3:Y:S04]  /*0530*/  LDG.E R14, desc[UR8][R2.64] ;  /* 0x00000008020e7981 */ /* 0x000ee8000c1e1900 */
[----:B-1----:R-:W3:Y:S02]  /*0540*/  LDG.E R15, desc[UR8][R10.64] ;  /* 0x000000080a0f7981 */ /* 0x002ee4000c1e1900 */
[----:B---3--:R-:W-:-:S02]  /*0550*/  FFMA R15, R14, R15, R19 ;  /* 0x0000000f0e0f7223 */ /* 0x008fc40000000013 */
[----:B------:R-:W3:Y:S04]  /*0560*/  LDG.E R19, desc[UR8][R8.64+0x4] ;  /* 0x0000040808137981 */ /* 0x000ee8000c1e1900 */
[----:B------:R1:W-:Y:S04]  /*0570*/  STG.E desc[UR8][R8.64], R15 ;  /* 0x0000000f08007986 */ /* 0x0003e8000c101908 */
[----:B------:R-:W3:Y:S04]  /*0580*/  LDG.E R14, desc[UR8][R2.64] ;  /* 0x00000008020e7981 */ /* 0x000ee8000c1e1900 */
[----:B----4-:R-:W3:Y:S02]  /*0590*/  LDG.E R17, desc[UR8][R10.64+0x4] ;  /* 0x000004080a117981 */ /* 0x010ee4000c1e1900 */
[----:B---3--:R-:W-:-:S02]  /*05a0*/  FFMA R17, R14, R17, R19 ;  /* 0x000000110e117223 */ /* 0x008fc40000000013 */
[----:B------:R-:W3:Y:S04]  /*05b0*/  LDG.E R19, desc[UR8][R8.64+0xc] ;  /* 0x00000c0808137981 */ /* 0x000ee8000c1e1900 */
[----:B------:R4:W-:Y:S04]  /*05c0*/  STG.E desc[UR8][R8.64+0x4], R17 ;  /* 0x0000041108007986 */ /* 0x0009e8000c101908 */
[----:B0-----:R-:W2:Y:S04]  /*05d0*/  LDG.E R13, desc[UR8][R2.64] ;  /* 0x00000008020d7981 */ /* 0x001ea8000c1e1900 */
[----:B------:R-:W2:Y:S01]  /*05e0*/  LDG.E R14, desc[UR8][R10.64+0x8] ;  /* 0x000008080a0e7981 */ /* 0x000ea2000c1e1900 */
[----:B------:R-:W-:Y:S01]  /*05f0*/  IADD3 R12, PT, PT, R12, 0x8, RZ ;  /* 0x000000080c0c7810 */ /* 0x000fe20007ffe0ff */
[----:B--2---:R-:W-:-:S05]  /*0600*/  FFMA R13, R13, R14, R16 ;  /* 0x0000000e0d0d7223 */ /* 0x004fca0000000010 */
[----:B------:R0:W-:Y:S04]  /*0610*/  STG.E desc[UR8][R8.64+0x8], R13 ;  /* 0x0000080d08007986 */ /* 0x0001e8000c101908 */
[----:B-1----:R-:W3:Y:S04]  /*0620*/  LDG.E R15, desc[UR8][R10.64+0xc] ;  /* 0x00000c080a0f7981 */ /* 0x002ee8000c1e1900 */
[----:B------:R-:W3:Y:S01]  /*0630*/  LDG.E R14, desc[UR8][R2.64] ;  /* 0x00000008020e7981 */ /* 0x000ee2000c1e1900 */
[----:B------:R-:W-:Y:S02]  /*0640*/  ISETP.NE.AND P1, PT, R12, RZ, PT ;  /* 0x000000ff0c00720c */ /* 0x000fe40003f25270 */
[----:B------:R-:W-:Y:S01]  /*0650*/  IADD3 R6, PT, PT, R6, 0x8, RZ ;  /* 0x0000000806067810 */ /* 0x000fe20007ffe0ff */
[----:B---3--:R-:W-:Y:S01]  /*0660*/  FFMA R15, R14, R15, R19 ;  /* 0x0000000f0e0f7223 */ /* 0x008fe20000000013 */
[----:B------:R-:W-:-:S04]  /*0670*/  IADD3 R14, P2, PT, R8, 0x20, RZ ;  /* 0x00000020080e7810 */ /* 0x000fc80007f5e0ff */
[----:B------:R0:W-:Y:S01]  /*0680*/  STG.E desc[UR8][R8.64+0xc], R15 ;  /* 0x00000c0f08007986 */ /* 0x0001e2000c101908 */
[----:B----4-:R-:W-:-:S04]  /*0690*/  IADD3.X R17, PT, PT, RZ, R9, RZ, P2, !PT ;  /* 0x00000009ff117210 */ /* 0x010fc800017fe4ff */
[----:B------:R-:W-:Y:S05]  /*06a0*/  @P1 BRA `(.L_x_7) ;  /* 0xfffffffc00341947 */ /* 0x000fea000383ffff */
.L_x_6:
[----:B------:R-:W-:Y:S05]  /*06b0*/  @!P0 BRA `(.L_x_5) ;  /* 0x0000000000f08947 */ /* 0x000fea0003800000 */
[----:B------:R-:W-:Y:S02]  /*06c0*/  ISETP.GE.U32.AND P0, PT, R18, 0x4, PT ;  /* 0x000000041200780c */ /* 0x000fe40003f06070 */
[----:B------:R-:W-:-:S04]  /*06d0*/  LOP3.LUT R12, R0, 0x3, RZ, 0xc0, !PT ;  /* 0x00000003000c7812 */ /* 0x000fc800078ec0ff */
[----:B------:R-:W-:-:S07]  /*06e0*/  ISETP.NE.AND P1, PT, R12, RZ, PT ;  /* 0x000000ff0c00720c */ /* 0x000fce0003f25270 */
[----:B------:R-:W-:Y:S06]  /*06f0*/  @!P0 BRA `(.L_x_8) ;  /* 0x0000000000688947 */ /* 0x000fec0003800000 */
[----:B0-----:R-:W0:Y:S01]  /*0700*/  LDC.64 R8, c[0x0][0x3a8] ;  /* 0x0000ea00ff087b82 */ /* 0x001e220000000a00 */
[----:B------:R-:W-:Y:S01]  /*0710*/  IADD3 R13, PT, PT, R7, R4, RZ ;  /* 0x00000004070d7210 */ /* 0x000fe20007ffe0ff */
[----:B------:R-:W2:Y:S06]  /*0720*/  LDG.E R6, desc[UR8][R2.64] ;  /* 0x0000000802067981 */ /* 0x000eac000c1e1900 */
[----:B------:R-:W1:Y:S01]  /*0730*/  LDC.64 R10, c[0x0][0x3a0] ;  /* 0x0000e800ff0a7b82 */ /* 0x000e620000000a00 */
[----:B0-----:R-:W-:-:S05]  /*0740*/  IMAD.WIDE R8, R13, 0x4, R8 ;  /* 0x000000040d087825 */ /* 0x001fca00078e0208 */
[----:B------:R-:W2:Y:S01]  /*0750*/  LDG.E R13, desc[UR8][R8.64] ;  /* 0x00000008080d7981 */ /* 0x000ea2000c1e1900 */
[----:B-1----:R-:W-:-:S05]  /*0760*/  IMAD.WIDE.U32 R10, R4, 0x4, R10 ;  /* 0x00000004040a7825 */ /* 0x002fca00078e000a */
[----:B------:R-:W2:Y:S04]  /*0770*/  LDG.E R15, desc[UR8][R10.64] ;  /* 0x000000080a0f7981 */ /* 0x000ea8000c1e1900 */
[----:B------:R-:W3:Y:S04]  /*0780*/  LDG.E R17, desc[UR8][R10.64+0x4] ;  /* 0x000004080a117981 */ /* 0x000ee8000c1e1900 */
[----:B------:R-:W4:Y:S01]  /*0790*/  LDG.E R19, desc[UR8][R10.64+0x8] ;  /* 0x000008080a137981 */ /* 0x000f22000c1e1900 */
[----:B--2---:R-:W-:-:S05]  /*07a0*/  FFMA R13, R6, R13, R15 ;  /* 0x0000000d060d7223 */ /* 0x004fca000000000f */
        /* <DEDUP_REMOVED lines=8> */
[----:B------:R-:W2:Y:S04]  /*0830*/  LDG.E R19, desc[UR8][R10.64+0xc] ;  /* 0x00000c080a137981 */ /* 0x000ea8000c1e1900 */
[----:B------:R1:W-:Y:S04]  /*0840*/  STG.E desc[UR8][R10.64+0x8], R17 ;  /* 0x000008110a007986 */ /* 0x0003e8000c101908 */
[----:B0-----:R-:W2:Y:S04]  /*0850*/  LDG.E R13, desc[UR8][R8.64+0xc] ;  /* 0x00000c08080d7981 */ /* 0x001ea8000c1e1900 */
[----:B------:R-:W2:Y:S01]  /*0860*/  LDG.E R6, desc[UR8][R2.64] ;  /* 0x0000000802067981 */ /* 0x000ea2000c1e1900 */
[----:B------:R-:W-:-:S02]  /*0870*/  VIADD R4, R4, 0x4 ;  /* 0x0000000404047836 */ /* 0x000fc40000000000 */
[----:B--2---:R-:W-:-:S05]  /*0880*/  FFMA R13, R6, R13, R19 ;  /* 0x0000000d060d7223 */ /* 0x004fca0000000013 */
[----:B------:R1:W-:Y:S02]  /*0890*/  STG.E desc[UR8][R10.64+0xc], R13 ;  /* 0x00000c0d0a007986 */ /* 0x0003e4000c101908 */
.L_x_8:
[----:B------:R-:W-:Y:S05]  /*08a0*/  @!P1 BRA `(.L_x_5) ;  /* 0x0000000000749947 */ /* 0x000fea0003800000 */
[----:B0-----:R-:W0:Y:S01]  /*08b0*/  LDC.64 R8, c[0x0][0x3a0] ;  /* 0x0000e800ff087b82 */ /* 0x001e220000000a00 */
[----:B------:R-:W-:-:S07]  /*08c0*/  ISETP.NE.AND P0, PT, R12, 0x1, PT ;  /* 0x000000010c00780c */ /* 0x000fce0003f05270 */
[----:B-1----:R-:W1:Y:S06]  /*08d0*/  LDC.64 R10, c[0x0][0x3a8] ;  /* 0x0000ea00ff0a7b82 */ /* 0x002e6c0000000a00 */
[----:B------:R-:W-:Y:S01]  /*08e0*/  @P0 IADD3 R13, PT, PT, R7, R4, RZ ;  /* 0x00000004070d0210 */ /* 0x000fe20007ffe0ff */
[----:B------:R-:W2:Y:S01]  /*08f0*/  @P0 LDG.E R6, desc[UR8][R2.64] ;  /* 0x0000000802060981 */ /* 0x000ea2000c1e1900 */
[----:B0-----:R-:W-:-:S05]  /*0900*/  @P0 IMAD.WIDE.U32 R8, R4, 0x4, R8 ;  /* 0x0000000404080825 */ /* 0x001fca00078e0008 */
[----:B------:R-:W2:Y:S01]  /*0910*/  @P0 LDG.E R15, desc[UR8][R8.64] ;  /* 0x00000008080f0981 */ /* 0x000ea2000c1e1900 */
[----:B-1----:R-:W-:-:S03]  /*0920*/  @P0 IMAD.WIDE R12, R13, 0x4, R10 ;  /* 0x000000040d0c0825 */ /* 0x002fc600078e020a */
[----:B------:R-:W3:Y:S04]  /*0930*/  @P0 LDG.E R21, desc[UR8][R8.64+0x4] ;  /* 0x0000040808150981 */ /* 0x000ee8000c1e1900 */
[----:B------:R-:W2:Y:S01]  /*0940*/  @P0 LDG.E R11, desc[UR8][R12.64] ;  /* 0x000000080c0b0981 */ /* 0x000ea2000c1e1900 */
[----:B------:R-:W-:-:S04]  /*0950*/  LOP3.LUT R16, R0, 0x1, RZ, 0xc0, !PT ;  /* 0x0000000100107812 */ /* 0x000fc800078ec0ff */
[----:B------:R-:W-:Y:S01]  /*0960*/  ISETP.NE.U32.AND P1, PT, R16, 0x1, PT ;  /* 0x000000011000780c */ /* 0x000fe20003f25070 */
[----:B--2---:R-:W-:Y:S02]  /*0970*/  @P0 FFMA R17, R6, R11, R15 ;  /* 0x0000000b06110223 */ /* 0x004fe4000000000f */
[----:B------:R-:W0:Y:S03]  /*0980*/  LDC.64 R14, c[0x0][0x3a8] ;  /* 0x0000ea00ff0e7b82 */ /* 0x000e260000000a00 */
[----:B------:R2:W-:Y:S04]  /*0990*/  @P0 STG.E desc[UR8][R8.64], R17 ;  /* 0x0000001108000986 */ /* 0x0005e8000c101908 */
[----:B------:R-:W3:Y:S01]  /*09a0*/  @P0 LDG.E R19, desc[UR8][R12.64+0x4] ;  /* 0x000004080c130981 */ /* 0x000ee2000c1e1900 */
[----:B------:R-:W1:Y:S03]  /*09b0*/  LDC.64 R10, c[0x0][0x3a0] ;  /* 0x0000e800ff0a7b82 */ /* 0x000e660000000a00 */
[----:B------:R-:W3:Y:S01]  /*09c0*/  @P0 LDG.E R6, desc[UR8][R2.64] ;  /* 0x0000000802060981 */ /* 0x000ee2000c1e1900 */
[----:B------:R-:W-:-:S04]  /*09d0*/  @P0 IADD3 R4, PT, PT, R4, 0x2, RZ ;  /* 0x0000000204040810 */ /* 0x000fc80007ffe0ff */
[----:B------:R-:W-:Y:S01]  /*09e0*/  @!P1 IADD3 R7, PT, PT, R7, R4, RZ ;  /* 0x0000000407079210 */ /* 0x000fe20007ffe0ff */
[----:B-1----:R-:W-:-:S04]  /*09f0*/  @!P1 IMAD.WIDE.U32 R10, R4, 0x4, R10 ;  /* 0x00000004040a9825 */ /* 0x002fc800078e000a */
[----:B---3--:R-:W-:Y:S01]  /*0a00*/  @P0 FFMA R19, R6, R19, R21 ;  /* 0x0000001306130223 */ /* 0x008fe20000000015 */
[----:B0-----:R-:W-:-:S04]  /*0a10*/  @!P1 IMAD.WIDE R6, R7, 0x4, R14 ;  /* 0x0000000407069825 */ /* 0x001fc800078e020e */
[----:B------:R2:W-:Y:S04]  /*0a20*/  @P0 STG.E desc[UR8][R8.64+0x4], R19 ;  /* 0x0000041308000986 */ /* 0x0005e8000c101908 */
[----:B------:R-:W3:Y:S04]  /*0a30*/  @!P1 LDG.E R7, desc[UR8][R6.64] ;  /* 0x0000000806079981 */ /* 0x000ee8000c1e1900 */
[----:B------:R-:W3:Y:S04]  /*0a40*/  @!P1 LDG.E R4, desc[UR8][R2.64] ;  /* 0x0000000802049981 */ /* 0x000ee8000c1e1900 */
[----:B------:R-:W3:Y:S02]  /*0a50*/  @!P1 LDG.E R13, desc[UR8][R10.64] ;  /* 0x000000080a0d9981 */ /* 0x000ee4000c1e1900 */
[----:B---3--:R-:W-:-:S05]  /*0a60*/  @!P1 FFMA R13, R4, R7, R13 ;  /* 0x00000007040d9223 */ /* 0x008fca000000000d */
[----:B------:R2:W-:Y:S02]  /*0a70*/  @!P1 STG.E desc[UR8][R10.64], R13 ;  /* 0x0000000d0a009986 */ /* 0x0005e4000c101908 */
.L_x_5:
[----:B------:R-:W-:-:S13]  /*0a80*/  ISETP.GE.AND P0, PT, R0, 0x1, PT ;  /* 0x000000010000780c */ /* 0x000fda0003f06270 */
[----:B------:R-:W-:Y:S05]  /*0a90*/  @!P0 BRA `(.L_x_4) ;  /* 0x0000000c001c8947 */ /* 0x000fea0003800000 */
[C---:B------:R-:W-:Y:S01]  /*0aa0*/  ISETP.GE.U32.AND P1, PT, R0.reuse, 0x4, PT ;  /* 0x000000040000780c */ /* 0x040fe20003f26070 */
[----:B-12---:R-:W-:Y:S01]  /*0ab0*/  HFMA2 R11, -RZ, RZ, 0, 0 ;  /* 0x00000000ff0b7431 */ /* 0x006fe200000001ff */
[----:B------:R-:W-:Y:S01]  /*0ac0*/  LOP3.LUT R18, R0, 0x3, RZ, 0xc0, !PT ;  /* 0x0000000300127812 */ /* 0x000fe200078ec0ff */
[----:B------:R-:W-:-:S03]  /*0ad0*/  IMAD R10, R5, R0, RZ ;  /* 0x00000000050a7224 */ /* 0x000fc600078e02ff */
[----:B------:R-:W-:-:S07]  /*0ae0*/  ISETP.NE.AND P0, PT, R18, RZ, PT ;  /* 0x000000ff1200720c */ /* 0x000fce0003f05270 */
[----:B------:R-:W-:Y:S06]  /*0af0*/  @!P1 BRA `(.L_x_9) ;  /* 0x0000000400a89947 */ /* 0x000fec0003800000 */
[----:B------:R-:W1:Y:S01]  /*0b00*/  LDCU.64 UR4, c[0x0][0x388] ;  /* 0x00007100ff0477ac */ /* 0x000e620008000a00 */
[----:B------:R-:W-:Y:S01]  /*0b10*/  LOP3.LUT R11, R0, 0x7ffffffc, RZ, 0xc0, !PT ;  /* 0x7ffffffc000b7812 */ /* 0x000fe200078ec0ff */
[----:B------:R-:W-:-:S03]  /*0b20*/  IMAD.MOV.U32 R12, RZ, RZ, R10 ;  /* 0x000000ffff0c7224 */ /* 0x000fc600078e000a */
[----:B0-----:R-:W-:Y:S01]  /*0b30*/  IADD3 R13, PT, PT, -R11, RZ, RZ ;  /* 0x000000ff0b0d7210 */ /* 0x001fe20007ffe1ff */
[----:B-1----:R-:W-:-:S04]  /*0b40*/  UIADD3 UR4, UP0, UPT, UR4, 0x8, URZ ;  /* 0x0000000804047890 */ /* 0x002fc8000ff1e0ff */
[----:B------:R-:W-:Y:S02]  /*0b50*/  UIADD3.X UR5, UPT, UPT, URZ, UR5, URZ, UP0, !UPT ;  /* 0x00000005ff057290 */ /* 0x000fe400087fe4ff */
[----:B------:R-:W-:-:S04]  /*0b60*/  MOV R4, UR4 ;  /* 0x0000000400047c02 */ /* 0x000fc80008000f00 */
[----:B------:R-:W-:-:S07]  /*0b70*/  MOV R5, UR5 ;  /* 0x0000000500057c02 */ /* 0x000fce0008000f00 */
.L_x_10:
[----:B-1----:R-:W0:Y:S01]  /*0b80*/  LDC.64 R6, c[0x0][0x3b0] ;  /* 0x0000ec00ff067b82 */ /* 0x002e220000000a00 */
[----:B------:R-:W2:Y:S04]  /*0b90*/  LDG.E R19, desc[UR8][R2.64] ;  /* 0x0000000802137981 */ /* 0x000ea8000c1e1900 */
[----:B------:R-:W3:Y:S03]  /*0ba0*/  LDG.E R24, desc[UR8][R4.64+-0x8] ;  /* 0xfffff80804187981 */ /* 0x000ee6000c1e1900 */
[----:B------:R-:W1:Y:S01]  /*0bb0*/  LDC.64 R8, c[0x0][0x3a8] ;  /* 0x0000ea00ff087b82 */ /* 0x000e620000000a00 */
[----:B0-----:R-:W-:-:S05]  /*0bc0*/  IMAD.WIDE R6, R12, 0x4, R6 ;  /* 0x000000040c067825 */ /* 0x001fca00078e0206 */
[----:B------:R-:W4:Y:S01]  /*0bd0*/  LDG.E R25, desc[UR8][R6.64] ;  /* 0x0000000806197981 */ /* 0x000f22000c1e1900 */
[----:B-1----:R-:W-:-:S05]  /*0be0*/  IMAD.WIDE R8, R12, 0x4, R8 ;  /* 0x000000040c087825 */ /* 0x002fca00078e0208 */
[----:B------:R-:W5:Y:S01]  /*0bf0*/  LDG.E R26, desc[UR8][R8.64] ;  /* 0x00000008081a7981 */ /* 0x000f62000c1e1900 */
[----:B--2---:R-:W0:Y:S08]  /*0c00*/  F2F.F64.F32 R16, R19 ;  /* 0x0000001300107310 */ /* 0x004e300000201800 */
[----:B---3--:R-:W-:Y:S08]  /*0c10*/  F2F.F64.F32 R14, R24 ;  /* 0x00000018000e7310 */ /* 0x008ff00000201800 */
[----:B----4-:R-:W1:Y:S01]  /*0c20*/  F2F.F64.F32 R20, R25 ;  /* 0x0000001900147310 */ /* 0x010e620000201800 */
[----:B0-----:R-:W-:-:S02]  /*0c30*/  DMUL R16, R16, 0.5 ;  /* 0x3fe0000010107828 */ /* 0x001fc40000000000 */
[----:B-1----:R-:W-:-:S05]  /*0c40*/  DMUL R22, R20, 0.5 ;  /* 0x3fe0000014167828 */ /* 0x002fca0000000000 */
[----:B-----5:R-:W0:Y:S03]  /*0c50*/  F2F.F64.F32 R20, R26 ;  /* 0x0000001a00147310 */ /* 0x020e260000201800 */
[----:B------:R-:W-:-:S08]  /*0c60*/  DFMA R14, R16, R14, R22 ;  /* 0x0000000e100e722b */ /* 0x000fd00000000016 */
[----:B0-----:R-:W-:-:S10]  /*0c70*/  DADD R14, R14, R20 ;  /* 0x000000000e0e7229 */ /* 0x001fd40000000014 */
[----:B------:R-:W0:Y:S02]  /*0c80*/  F2F.F32.F64 R15, R14 ;  /* 0x0000000e000f7310 */ /* 0x000e240000301000 */
[----:B0-----:R0:W-:Y:S04]  /*0c90*/  STG.E desc[UR8][R8.64], R15 ;  /* 0x0000000f08007986 */ /* 0x0011e8000c101908 */
[----:B------:R-:W2:Y:S04]  /*0ca0*/  LDG.E R22, desc[UR8][R2.64] ;  /* 0x0000000802167981 */ /* 0x000ea8000c1e1900 */
[----:B------:R-:W3:Y:S04]  /*0cb0*/  LDG.E R19, desc[UR8][R4.64+-0x8] ;  /* 0xfffff80804137981 */ /* 0x000ee8000c1e1900 */
[----:B------:R-:W4:Y:S01]  /*0cc0*/  LDG.E R28, desc[UR8][R6.64+0x4] ;  /* 0x00000408061c7981 */ /* 0x000f22000c1e1900 */
[----:B--2---:R-:W1:Y:S08]  /*0cd0*/  F2F.F64.F32 R16, R22 ;  /* 0x0000001600107310 */ /* 0x004e700000201800 */
[----:B---3--:R-:W2:Y:S01]  /*0ce0*/  F2F.F64.F32 R20, R19 ;  /* 0x0000001300147310 */ /* 0x008ea20000201800 */
[----:B-1----:R-:W-:-:S08]  /*0cf0*/  DMUL R16, R16, 0.5 ;  /* 0x3fe0000010107828 */ /* 0x002fd00000000000 */
[----:B--2---:R-:W-:-:S10]  /*0d00*/  DMUL R24, R16, R20 ;  /* 0x0000001410187228 */ /* 0x004fd40000000000 */
[----:B------:R-:W1:Y:S02]  /*0d10*/  F2F.F32.F64 R25, R24 ;  /* 0x0000001800197310 */ /* 0x000e640000301000 */
[----:B-1----:R1:W-:Y:S04]  /*0d20*/  STG.E desc[UR8][R6.64], R25 ;  /* 0x0000001906007986 */ /* 0x0023e8000c101908 */
[----:B------:R-:W2:Y:S04]  /*0d30*/  LDG.E R26, desc[UR8][R2.64] ;  /* 0x00000008021a7981 */ /* 0x000ea8000c1e1900 */
[----:B------:R-:W0:Y:S04]  /*0d40*/  LDG.E R27, desc[UR8][R4.64+-0x4] ;  /* 0xfffffc08041b7981 */ /* 0x000e28000c1e1900 */
[----:B------:R-:W3:Y:S01]  /*0d50*/  LDG.E R29, desc[UR8][R8.64+0x4] ;  /* 0x00000408081d7981 */ /* 0x000ee2000c1e1900 */
[----:B----4-:R-:W4:Y:S02]  /*0d60*/  F2F.F64.F32 R16, R28 ;  /* 0x0000001c00107310 */ /* 0x010f240000201800 */
[----:B----4-:R-:W-:-:S06]  /*0d70*/  DMUL R16, R16, 0.5 ;  /* 0x3fe0000010107828 */ /* 0x010fcc0000000000 */
[----:B--2---:R-:W2:Y:S08]  /*0d80*/  F2F.F64.F32 R20, R26 ;  /* 0x0000001a00147310 */ /* 0x004eb00000201800 */
[----:B0-----:R-:W0:Y:S01]  /*0d90*/  F2F.F64.F32 R14, R27 ;  /* 0x0000001b000e7310 */ /* 0x001e220000201800 */
[----:B--2---:R-:W-:-:S07]  /*0da0*/  DMUL R22, R20, 0.5 ;  /* 0x3fe0000014167828 */ /* 0x004fce0000000000 */
[----:B---3--:R-:W2:Y:S01]  /*0db0*/  F2F.F64.F32 R20, R29 ;  /* 0x0000001d00147310 */ /* 0x008ea20000201800 */
[----:B0-----:R-:W-:-:S08]  /*0dc0*/  DFMA R14, R22, R14, R16 ;  /* 0x0000000e160e722b */ /* 0x001fd00000000010 */
[----:B--2---:R-:W-:-:S10]  /*0dd0*/  DADD R14, R14, R20 ;  /* 0x000000000e0e7229 */ /* 0x004fd40000000014 */
[----:B------:R-:W0:Y:S02]  /*0de0*/  F2F.F32.F64 R15, R14 ;  /* 0x0000000e000f7310 */ /* 0x000e240000301000 */
[----:B0-----:R0:W-:Y:S04]  /*0df0*/  STG.E desc[UR8][R8.64+0x4], R15 ;  /* 0x0000040f08007986 */ /* 0x0011e8000c101908 */
[----:B------:R-:W2:Y:S04]  /*0e00*/  LDG.E R19, desc[UR8][R2.64] ;  /* 0x0000000802137981 */ /* 0x000ea8000c1e1900 */
[----:B------:R-:W3:Y:S04]  /*0e10*/  LDG.E R22, desc[UR8][R4.64+-0x4] ;  /* 0xfffffc0804167981 */ /* 0x000ee8000c1e1900 */
[----:B------:R-:W4:Y:S01]  /*0e20*/  LDG.E R28, desc[UR8][R6.64+0x8] ;  /* 0x00000808061c7981 */ /* 0x000f22000c1e1900 */
[----:B--2---:R-:W2:Y:S08]  /*0e30*/  F2F.F64.F32 R16, R19 ;  /* 0x0000001300107310 */ /* 0x004eb00000201800 */
[----:B---3--:R-:W1:Y:S01]  /*0e40*/  F2F.F64.F32 R20, R22 ;  /* 0x0000001600147310 */ /* 0x008e620000201800 */
[----:B--2---:R-:W-:-:S08]  /*0e50*/  DMUL R16, R16, 0.5 ;  /* 0x3fe0000010107828 */ /* 0x004fd00000000000 */
[----:B-1----:R-:W-:-:S10]  /*0e60*/  DMUL R24, R16, R20 ;  /* 0x0000001410187228 */ /* 0x002fd40000000000 */
        /* <DEDUP_REMOVED lines=38> */
[----:B------:R0:W3:Y:S01]  /*10d0*/  LDG.E R20, desc[UR8][R4.64+0x4] ;  /* 0x0000040804147981 */ /* 0x0000e2000c1e1900 */
[----:B------:R-:W-:-:S04]  /*10e0*/  IADD3 R13, PT, PT, R13, 0x4, RZ ;  /* 0x000000040d0d7810 */ /* 0x000fc80007ffe0ff */
[----:B------:R-:W-:Y:S02]  /*10f0*/  ISETP.NE.AND P1, PT, R13, RZ, PT ;  /* 0x000000ff0d00720c */ /* 0x000fe40003f25270 */
[----:B0-----:R-:W-:Y:S02]  /*1100*/  IADD3 R4, P2, PT, R4, 0x10, RZ ;  /* 0x0000001004047810 */ /* 0x001fe40007f5e0ff */
[----:B------:R-:W-:-:S03]  /*1110*/  IADD3 R12, PT, PT, R12, 0x4, RZ ;  /* 0x000000040c0c7810 */ /* 0x000fc60007ffe0ff */
[----:B------:R-:W-:Y:S01]  /*1120*/  IMAD.X R5, RZ, RZ, R5, P2 ;  /* 0x000000ffff057224 */ /* 0x000fe200010e0605 */
[----:B--2---:R-:W0:Y:S08]  /*1130*/  F2F.F64.F32 R16, R19 ;  /* 0x0000001300107310 */ /* 0x004e300000201800 */
[----:B---3--:R-:W2:Y:S01]  /*1140*/  F2F.F64.F32 R20, R20 ;  /* 0x0000001400147310 */ /* 0x008ea20000201800 */
[----:B0-----:R-:W-:-:S08]  /*1150*/  DMUL R16, R16, 0.5 ;  /* 0x3fe0000010107828 */ /* 0x001fd00000000000 */
[----:B--2---:R-:W-:-:S10]  /*1160*/  DMUL R16, R16, R20 ;  /* 0x0000001410107228 */ /* 0x004fd40000000000 */
[----:B------:R-:W0:Y:S02]  /*1170*/  F2F.F32.F64 R17, R16 ;  /* 0x0000001000117310 */ /* 0x000e240000301000 */
[----:B0-----:R1:W-:Y:S01]  /*1180*/  STG.E desc[UR8][R6.64+0xc], R17 ;  /* 0x00000c1106007986 */ /* 0x0013e2000c101908 */
[----:B------:R-:W-:Y:S05]  /*1190*/  @P1 BRA `(.L_x_10) ;  /* 0xfffffff800781947 */ /* 0x000fea000383ffff */
.L_x_9:
[----:B------:R-:W-:Y:S05]  /*11a0*/  @!P0 BRA `(.L_x_4) ;  /* 0x0000000400588947 */ /* 0x000fea0003800000 */
[----:B------:R-:W-:Y:S02]  /*11b0*/  ISETP.NE.AND P0, PT, R18, 0x1, PT ;  /* 0x000000011200780c */ /* 0x000fe40003f05270 */
[----:B------:R-:W-:-:S04]  /*11c0*/  LOP3.LUT R0, R0, 0x1, RZ, 0xc0, !PT ;  /* 0x0000000100007812 */ /* 0x000fc800078ec0ff */
[----:B------:R-:W-:-:S07]  /*11d0*/  ISETP.NE.U32.AND P1, PT, R0, 0x1, PT ;  /* 0x000000010000780c */ /* 0x000fce0003f25070 */
[----:B------:R-:W-:Y:S06]  /*11e0*/  @!P0 BRA `(.L_x_11) ;  /* 0x0000000000d08947 */ /* 0x000fec0003800000 */
[----:B------:R-:W2:Y:S01]  /*11f0*/  LDC.64 R4, c[0x0][0x3b0] ;  /* 0x0000ec00ff047b82 */ /* 0x000ea20000000a00 */
[----:B0-----:R-:W-:Y:S01]  /*1200*/  IADD3 R13, PT, PT, R10, R11, RZ ;  /* 0x0000000b0a0d7210 */ /* 0x001fe20007ffe0ff */
[----:B------:R-:W3:Y:S06]  /*1210*/  LDG.E R0, desc[UR8][R2.64] ;  /* 0x0000000802007981 */ /* 0x000eec000c1e1900 */
[----:B-1----:R-:W0:Y:S08]  /*1220*/  LDC.64 R6, c[0x0][0x388] ;  /* 0x0000e200ff067b82 */ /* 0x002e300000000a00 */
[----:B------:R-:W1:Y:S01]  /*1230*/  LDC.64 R8, c[0x0][0x3a8] ;  /* 0x0000ea00ff087b82 */ /* 0x000e620000000a00 */
[----:B--2---:R-:W-:-:S05]  /*1240*/  IMAD.WIDE R4, R13, 0x4, R4 ;  /* 0x000000040d047825 */ /* 0x004fca00078e0204 */
[----:B------:R-:W2:Y:S01]  /*1250*/  LDG.E R21, desc[UR8][R4.64] ;  /* 0x0000000804157981 */ /* 0x000ea2000c1e1900 */
[----:B0-----:R-:W-:-:S05]  /*1260*/  IMAD.WIDE.U32 R6, R11, 0x4, R6 ;  /* 0x000000040b067825 */ /* 0x001fca00078e0006 */
[----:B------:R-:W4:Y:S01]  /*1270*/  LDG.E R20, desc[UR8][R6.64] ;  /* 0x0000000806147981 */ /* 0x000f22000c1e1900 */
[----:B-1----:R-:W-:-:S05]  /*1280*/  IMAD.WIDE R8, R13, 0x4, R8 ;  /* 0x000000040d087825 */ /* 0x002fca00078e0208 */
[----:B------:R-:W5:Y:S01]  /*1290*/  LDG.E R18, desc[UR8][R8.64] ;  /* 0x0000000808127981 */ /* 0x000f62000c1e1900 */
[----:B---3--:R-:W0:Y:S08]  /*12a0*/  F2F.F64.F32 R12, R0 ;  /* 0x00000000000c7310 */ /* 0x008e300000201800 */
[----:B--2---:R-:W1:Y:S01]  /*12b0*/  F2F.F64.F32 R16, R21 ;  /* 0x0000001500107310 */ /* 0x004e620000201800 */
[----:B0-----:R-:W-:-:S07]  /*12c0*/  DMUL R12, R12, 0.5 ;  /* 0x3fe000000c0c7828 */ /* 0x001fce0000000000 */
[----:B----4-:R-:W0:Y:S01]  /*12d0*/  F2F.F64.F32 R14, R20 ;  /* 0x00000014000e7310 */ /* 0x010e220000201800 */
[----:B-1----:R-:W-:-:S07]  /*12e0*/  DMUL R16, R16, 0.5 ;  /* 0x3fe0000010107828 */ /* 0x002fce0000000000 */
[----:B-----5:R-:W1:Y:S01]  /*12f0*/  F2F.F64.F32 R18, R18 ;  /* 0x0000001200127310 */ /* 0x020e620000201800 */
[----:B0-----:R-:W-:-:S08]  /*1300*/  DFMA R12, R12, R14, R16 ;  /* 0x0000000e0c0c722b */ /* 0x001fd00000000010 */
[----:B-1----:R-:W-:-:S10]  /*1310*/  DADD R12, R12, R18 ;  /* 0x000000000c0c7229 */ /* 0x002fd40000000012 */
        /* <DEDUP_REMOVED lines=8> */
[----:B--2---:R-:W-:-:S06]  /*13a0*/  DMUL R14, R14, R16 ;  /* 0x000000100e0e7228 */ /* 0x004fcc0000000000 */
[----:B------:R-:W1:Y:S02]  /*13b0*/  F2F.F32.F64 R21, R14 ;  /* 0x0000000e00157310 */ /* 0x000e640000301000 */
[----:B-1----:R2:W-:Y:S04]  /*13c0*/  STG.E desc[UR8][R4.64], R21 ;  /* 0x0000001504007986 */ /* 0x0025e8000c101908 */
[----:B------:R-:W0:Y:S04]  /*13d0*/  LDG.E R0, desc[UR8][R2.64] ;  /* 0x0000000802007981 */ /* 0x000e28000c1e1900 */
[----:B------:R-:W3:Y:S04]  /*13e0*/  LDG.E R17, desc[UR8][R6.64+0x4] ;  /* 0x0000040806117981 */ /* 0x000ee8000c1e1900 */
[----:B------:R-:W5:Y:S01]  /*13f0*/  LDG.E R23, desc[UR8][R8.64+0x4] ;  /* 0x0000040808177981 */ /* 0x000f62000c1e1900 */
[----:B----4-:R-:W1:Y:S02]  /*1400*/  F2F.F64.F32 R18, R20 ;  /* 0x0000001400127310 */ /* 0x010e640000201800 */
[----:B-1----:R-:W-:-:S06]  /*1410*/  DMUL R18, R18, 0.5 ;  /* 0x3fe0000012127828 */ /* 0x002fcc0000000000 */
[----:B0-----:R-:W0:Y:S08]  /*1420*/  F2F.F64.F32 R12, R0 ;  /* 0x00000000000c7310 */ /* 0x001e300000201800 */
[----:B---3--:R-:W1:Y:S01]  /*1430*/  F2F.F64.F32 R16, R17 ;  /* 0x0000001100107310 */ /* 0x008e620000201800 */
[----:B0-----:R-:W-:-:S07]  /*1440*/  DMUL R12, R12, 0.5 ;  /* 0x3fe000000c0c7828 */ /* 0x001fce0000000000 */
[----:B-----5:R-:W0:Y:S01]  /*1450*/  F2F.F64.F32 R14, R23 ;  /* 0x00000017000e7310 */ /* 0x020e220000201800 */
[----:B-1----:R-:W-:-:S08]  /*1460*/  DFMA R12, R12, R16, R18 ;  /* 0x000000100c0c722b */ /* 0x002fd00000000012 */
[----:B0-----:R-:W-:-:S10]  /*1470*/  DADD R12, R12, R14 ;  /* 0x000000000c0c7229 */ /* 0x001fd4000000000e */
[----:B------:R-:W0:Y:S02]  /*1480*/  F2F.F32.F64 R13, R12 ;  /* 0x0000000c000d7310 */ /* 0x000e240000301000 */
[----:B0-----:R2:W-:Y:S04]  /*1490*/  STG.E desc[UR8][R8.64+0x4], R13 ;  /* 0x0000040d08007986 */ /* 0x0015e8000c101908 */
[----:B------:R-:W3:Y:S04]  /*14a0*/  LDG.E R18, desc[UR8][R2.64] ;  /* 0x0000000802127981 */ /* 0x000ee8000c1e1900 */
[----:B------:R-:W4:Y:S01]  /*14b0*/  LDG.E R16, desc[UR8][R6.64+0x4] ;  /* 0x0000040806107981 */ /* 0x000f22000c1e1900 */
[----:B------:R-:W-:Y:S01]  /*14c0*/  IADD3 R11, PT, PT, R11, 0x2, RZ ;  /* 0x000000020b0b7810 */ /* 0x000fe20007ffe0ff */
[----:B---3--:R-:W0:Y:S08]  /*14d0*/  F2F.F64.F32 R14, R18 ;  /* 0x00000012000e7310 */ /* 0x008e300000201800 */
[----:B----4-:R-:W1:Y:S01]  /*14e0*/  F2F.F64.F32 R16, R16 ;  /* 0x0000001000107310 */ /* 0x010e620000201800 */
[----:B0-----:R-:W-:-:S08]  /*14f0*/  DMUL R14, R14, 0.5 ;  /* 0x3fe000000e0e7828 */ /* 0x001fd00000000000 */
[----:B-1----:R-:W-:-:S10]  /*1500*/  DMUL R14, R14, R16 ;  /* 0x000000100e0e7228 */ /* 0x002fd40000000000 */
[----:B------:R-:W0:Y:S02]  /*1510*/  F2F.F32.F64 R15, R14 ;  /* 0x0000000e000f7310 */ /* 0x000e240000301000 */
[----:B0-----:R2:W-:Y:S02]  /*1520*/  STG.E desc[UR8][R4.64+0x4], R15 ;  /* 0x0000040f04007986 */ /* 0x0015e4000c101908 */
.L_x_11:
[----:B------:R-:W-:Y:S05]  /*1530*/  @P1 BRA `(.L_x_4) ;  /* 0x0000000000741947 */ /* 0x000fea0003800000 */
[----:B--2---:R-:W2:Y:S01]  /*1540*/  LDC.64 R4, c[0x0][0x3b0] ;  /* 0x0000ec00ff047b82 */ /* 0x004ea20000000a00 */
        /* <DEDUP_REMOVED lines=21> */
[----:B------:R-:W4:Y:S01]  /*16a0*/  LDG.E R14, desc[UR8][R6.64] ;  /* 0x00000008060e7981 */ /* 0x000f22000c1e1900 */
[----:B--2---:R-:W0:Y:S08]  /*16b0*/  F2F.F64.F32 R12, R2 ;  /* 0x00000002000c7310 */ /* 0x004e300000201800 */
[----:B----4-:R-:W1:Y:S01]  /*16c0*/  F2F.F64.F32 R14, R14 ;  /* 0x0000000e000e7310 */ /* 0x010e620000201800 */
[----:B0-----:R-:W-:-:S08]  /*16d0*/  DMUL R12, R12, 0.5 ;  /* 0x3fe000000c0c7828 */ /* 0x001fd00000000000 */
[----:B-1----:R-:W-:-:S10]  /*16e0*/  DMUL R12, R12, R14 ;  /* 0x0000000e0c0c7228 */ /* 0x002fd40000000000 */
[----:B------:R-:W0:Y:S02]  /*16f0*/  F2F.F32.F64 R13, R12 ;  /* 0x0000000c000d7310 */ /* 0x000e240000301000 */
[----:B0-----:R3:W-:Y:S02]  /*1700*/  STG.E desc[UR8][R4.64], R13 ;  /* 0x0000000d04007986 */ /* 0x0017e4000c101908 */
.L_x_4:
[----:B------:R-:W-:Y:S05]  /*1710*/  BSYNC.RECONVERGENT B0 ;  /* 0x0000000000007941 */ /* 0x000fea0003800200 */
.L_x_3:
[----:B------:R-:W-:Y:S06]  /*1720*/  BAR.SYNC.DEFER_BLOCKING 0x0 ;  /* 0x0000000000007b1d */ /* 0x000fec0000010000 */
[----:B------:R-:W-:Y:S05]  /*1730*/  EXIT ;  /* 0x000000000000794d */ /* 0x000fea0003800000 */
.L_x_12:
        /* <DEDUP_REMOVED lines=12> */
.L_x_38:


//--------------------- .text._Z11ForwardCalcPfS_S_S_ii --------------------------
	.section	.text._Z11ForwardCalcPfS_S_S_ii,"ax",@progbits
	.align	128
        .global         _Z11ForwardCalcPfS_S_S_ii
        .type           _Z11ForwardCalcPfS_S_S_ii,@function
        .size           _Z11ForwardCalcPfS_S_S_ii,(.L_x_36 - _Z11ForwardCalcPfS_S_S_ii)
        .other          _Z11ForwardCalcPfS_S_S_ii,@"STO_CUDA_ENTRY STV_DEFAULT"
_Z11ForwardCalcPfS_S_S_ii:
.text._Z11ForwardCalcPfS_S_S_ii:
        /* <DEDUP_REMOVED lines=10> */
[----:B------:R-:W1:Y:S01]  /*00a0*/  LDCU UR4, c[0x0][0x3a0] ;  /* 0x00007400ff0477ac */ /* 0x000e620008000800 */
[----:B------:R-:W-:-:S06]  /*00b0*/  IMAD.MOV.U32 R5, RZ, RZ, RZ ;  /* 0x000000ffff057224 */ /* 0x000fcc00078e00ff */
[----:B------:R-:W2:Y:S01]  /*00c0*/  LDC.64 R2, c[0x0][0x390] ;  /* 0x0000e400ff027b82 */ /* 0x000ea20000000a00 */
[----:B-1----:R-:W-:Y:S01]  /*00d0*/  UISETP.GE.AND UP0, UPT, UR4, 0x1, UPT ;  /* 0x000000010400788c */ /* 0x002fe2000bf06270 */
[----:B0-----:R-:W-:Y:S02]  /*00e0*/  R2UR UR6, R12 ;  /* 0x000000000c0672ca */ /* 0x001fe400000e0000 */
[----:B------:R-:W-:Y:S01]  /*00f0*/  R2UR UR7, R13 ;  /* 0x000000000d0772ca */ /* 0x000fe200000e0000 */
[----:B--2---:R-:W-:-:S12]  /*0100*/  IMAD.WIDE R2, R4, 0x4, R2 ;  /* 0x0000000404027825 */ /* 0x004fd800078e0202 */
[----:B------:R0:W-:Y:S01]  /*0110*/  STG.E desc[UR6][R2.64], RZ ;  /* 0x000000ff02007986 */ /* 0x0001e2000c101906 */
[----:B------:R-:W-:Y:S05]  /*0120*/  BRA.U !UP0, `(.L_x_15) ;  /* 0x0000000d08247547 */ /* 0x000fea000b800000 */
[----:B------:R-:W-:Y:S01]  /*0130*/  UISETP.GE.U32.AND UP1, UPT, UR4, 0x10, UPT ;  /* 0x000000100400788c */ /* 0x000fe2000bf26070 */
[----:B------:R-:W-:Y:S01]  /*0140*/  HFMA2 R5, -RZ, RZ, 0, 0 ;  /* 0x00000000ff057431 */ /* 0x000fe200000001ff */
[----:B------:R-:W-:Y:S02]  /*0150*/  ULOP3.LUT UR12, UR4, 0xf, URZ, 0xc0, !UPT ;  /* 0x0000000f040c7892 */ /* 0x000fe4000f8ec0ff */
[----:B------:R-:W-:Y:S02]  /*0160*/  IMAD R7, R4, UR4, RZ ;  /* 0x0000000404077c24 */ /* 0x000fe4000f8e02ff */
[----:B------:R-:W-:Y:S01]  /*0170*/  IMAD.MOV.U32 R0, RZ, RZ, RZ ;  /* 0x000000ffff007224 */ /* 0x000fe200078e00ff */
[----:B------:R-:W-:Y:S02]  /*0180*/  UISETP.NE.AND UP0, UPT, UR12, URZ, UPT ;  /* 0x000000ff0c00728c */ /* 0x000fe4000bf05270 */
[----:B------:R-:W-:Y:S09]  /*0190*/  BRA.U !UP1, `(.L_x_16) ;  /* 0x00000005096c7547 */ /* 0x000ff2000b800000 */
[----:B------:R-:W1:Y:S01]  /*01a0*/  LDCU.128 UR8, c[0x0][0x380] ;  /* 0x00007000ff0877ac */ /* 0x000e620008000c00 */
[----:B------:R-:W-:Y:S02]  /*01b0*/  IMAD.MOV.U32 R5, RZ, RZ, RZ ;  /* 0x000000ffff057224 */ /* 0x000fe400078e00ff */
[----:B------:R-:W-:Y:S01]  /*01c0*/  IMAD.MOV.U32 R6, RZ, RZ, R7 ;  /* 0x000000ffff067224 */ /* 0x000fe200078e0007 */
[----:B------:R-:W-:-:S06]  /*01d0*/  ULOP3.LUT UR13, UR4, 0x7ffffff0, URZ, 0xc0, !UPT ;  /* 0x7ffffff0040d7892 */ /* 0x000fcc000f8ec0ff */
[----:B------:R-:W-:Y:S01]  /*01e0*/  MOV R0, UR13 ;  /* 0x0000000d00007c02 */ /* 0x000fe20008000f00 */
[----:B-1----:R-:W-:Y:S02]  /*01f0*/  UIADD3 UR7, UP2, UPT, UR10, 0x20, URZ ;  /* 0x000000200a077890 */ /* 0x002fe4000ff5e0ff */
[----:B------:R-:W-:Y:S02]  /*0200*/  UIADD3 UR5, UP1, UPT, UR8, 0x20, URZ ;  /* 0x0000002008057890 */ /* 0x000fe4000ff3e0ff */
[----:B------:R-:W-:Y:S02]  /*0210*/  UIADD3.X UR8, UPT, UPT, URZ, UR11, URZ, UP2, !UPT ;  /* 0x0000000bff087290 */ /* 0x000fe400097fe4ff */
[----:B------:R-:W-:Y:S01]  /*0220*/  IMAD.U32 R8, RZ, RZ, UR7 ;  /* 0x00000007ff087e24 */ /* 0x000fe2000f8e00ff */
[----:B------:R-:W-:Y:S02]  /*0230*/  UIADD3 UR10, UPT, UPT, -UR13, URZ, URZ ;  /* 0x000000ff0d0a7290 */ /* 0x000fe4000fffe1ff */
[----:B------:R-:W-:Y:S01]  /*0240*/  UIADD3.X UR6, UPT, UPT, URZ, UR9, URZ, UP1, !UPT ;  /* 0x00000009ff067290 */ /* 0x000fe20008ffe4ff */
[----:B------:R-:W-:-:S11]  /*0250*/  IMAD.U32 R9, RZ, RZ, UR8 ;  /* 0x00000008ff097e24 */ /* 0x000fd6000f8e00ff */
.L_x_17:
[C---:B------:R-:W-:Y:S01]  /*0260*/  R2UR UR14, R12.reuse ;  /* 0x000000000c0e72ca */ /* 0x040fe200000e0000 */
[----:B------:R-:W-:Y:S01]  /*0270*/  IMAD.U32 R11, RZ, RZ, UR6 ;  /* 0x00000006ff0b7e24 */ /* 0x000fe2000f8e00ff */
[C---:B------:R-:W-:Y:S02]  /*0280*/  R2UR UR15, R13.reuse ;  /* 0x000000000d0f72ca */ /* 0x040fe400000e0000 */
[----:B------:R-:W-:Y:S02]  /*0290*/  R2UR UR8, R12 ;  /* 0x000000000c0872ca */ /* 0x000fe400000e0000 */
[----:B------:R-:W-:Y:S02]  /*02a0*/  R2UR UR9, R13 ;  /* 0x000000000d0972ca */ /* 0x000fe400000e0000 */
[----:B------:R-:W-:-:S05]  /*02b0*/  MOV R10, UR5 ;  /* 0x00000005000a7c02 */ /* 0x000fca0008000f00 */
[----:B------:R-:W-:Y:S02]  /*02c0*/  IMAD.WIDE R10, R6, 0x4, R10 ;  /* 0x00000004060a7825 */ /* 0x000fe400078e020a */
[----:B-1----:R-:W2:Y:S04]  /*02d0*/  LDG.E R15, desc[UR14][R8.64+-0x20] ;  /* 0xffffe00e080f7981 */ /* 0x002ea8000c1e1900 */
[----:B------:R-:W2:Y:S01]  /*02e0*/  LDG.E R14, desc[UR8][R10.64+-0x20] ;  /* 0xffffe0080a0e7981 */ /* 0x000ea2000c1e1900 */
[----:B------:R-:W-:Y:S02]  /*02f0*/  R2UR UR16, R12 ;  /* 0x000000000c1072ca */ /* 0x000fe400000e0000 */
[----:B------:R-:W-:Y:S01]  /*0300*/  R2UR UR17, R13 ;  /* 0x000000000d1172ca */ /* 0x000fe200000e0000 */
[----:B--2---:R-:W-:-:S05]  /*0310*/  FFMA R15, R14, R15, R5 ;  /* 0x0000000f0e0f7223 */ /* 0x004fca0000000005 */
[----:B------:R1:W-:Y:S04]  /*0320*/  STG.E desc[UR8][R2.64], R15 ;  /* 0x0000000f02007986 */ /* 0x0003e8000c101908 */
[----:B------:R-:W2:Y:S04]  /*0330*/  LDG.E R14, desc[UR14][R10.64+-0x1c] ;  /* 0xffffe40e0a0e7981 */ /* 0x000ea8000c1e1900 */
[----:B------:R-:W2:Y:S02]  /*0340*/  LDG.E R5, desc[UR16][R8.64+-0x1c] ;  /* 0xffffe41008057981 */ /* 0x000ea4000c1e1900 */
[----:B--2---:R-:W-:-:S05]  /*0350*/  FFMA R5, R14, R5, R15 ;  /* 0x000000050e057223 */ /* 0x004fca000000000f */
[----:B------:R2:W-:Y:S04]  /*0360*/  STG.E desc[UR8][R2.64], R5 ;  /* 0x0000000502007986 */ /* 0x0005e8000c101908 */
[----:B------:R-:W1:Y:S04]  /*0370*/  LDG.E R14, desc[UR14][R10.64+-0x18] ;  /* 0xffffe80e0a0e7981 */ /* 0x000e68000c1e1900 */
[----:B------:R-:W1:Y:S02]  /*0380*/  LDG.E R16, desc[UR16][R8.64+-0x18] ;  /* 0xffffe81008107981 */ /* 0x000e64000c1e1900 */
[----:B-1----:R-:W-:-:S05]  /*0390*/  FFMA R15, R14, R16, R5 ;  /* 0x000000100e0f7223 */ /* 0x002fca0000000005 */
        /* <DEDUP_REMOVED lines=50> */
[----:B------:R3:W2:Y:S01]  /*06c0*/  LDG.E R16, desc[UR16][R8.64+0x1c] ;  /* 0x00001c1008107981 */ /* 0x0006a2000c1e1900 */
[----:B------:R-:W-:Y:S01]  /*06d0*/  UIADD3 UR10, UPT, UPT, UR10, 0x10, URZ ;  /* 0x000000100a0a7890 */ /* 0x000fe2000fffe0ff */
[----:B------:R-:W-:-:S03]  /*06e0*/  IADD3 R6, PT, PT, R6, 0x10, RZ ;  /* 0x0000001006067810 */ /* 0x000fc60007ffe0ff */
[----:B------:R-:W-:Y:S01]  /*06f0*/  UISETP.NE.AND UP1, UPT, UR10, URZ, UPT ;  /* 0x000000ff0a00728c */ /* 0x000fe2000bf25270 */
[----:B---3--:R-:W-:-:S05]  /*0700*/  IADD3 R8, P0, PT, R8, 0x40, RZ ;  /* 0x0000004008087810 */ /* 0x008fca0007f1e0ff */
[----:B------:R-:W-:Y:S02]  /*0710*/  IMAD.X R9, RZ, RZ, R9, P0 ;  /* 0x000000ffff097224 */ /* 0x000fe400000e0609 */
[----:B--2---:R-:W-:-:S05]  /*0720*/  FFMA R5, R14, R16, R15 ;  /* 0x000000100e057223 */ /* 0x004fca000000000f */
[----:B------:R1:W-:Y:S01]  /*0730*/  STG.E desc[UR8][R2.64], R5 ;  /* 0x0000000502007986 */ /* 0x0003e2000c101908 */
[----:B------:R-:W-:Y:S05]  /*0740*/  BRA.U UP1, `(.L_x_17) ;  /* 0xfffffff901c47547 */ /* 0x000fea000b83ffff */
.L_x_16:
[----:B------:R-:W-:Y:S05]  /*0750*/  BRA.U !UP0, `(.L_x_15) ;  /* 0x0000000508987547 */ /* 0x000fea000b800000 */
[----:B------:R-:W-:Y:S02]  /*0760*/  UISETP.GE.U32.AND UP0, UPT, UR12, 0x8, UPT ;  /* 0x000000080c00788c */ /* 0x000fe4000bf06070 */
[----:B------:R-:W-:-:S04]  /*0770*/  ULOP3.LUT UR5, UR4, 0x7, URZ, 0xc0, !UPT ;  /* 0x0000000704057892 */ /* 0x000fc8000f8ec0ff */
[----:B------:R-:W-:-:S03]  /*0780*/  UISETP.NE.AND UP1, UPT, UR5, URZ, UPT ;  /* 0x000000ff0500728c */ /* 0x000fc6000bf25270 */
[----:B------:R-:W-:Y:S08]  /*0790*/  BRA.U !UP0, `(.L_x_18) ;  /* 0x0000000108b07547 */ /* 0x000ff0000b800000 */
[----:B------:R-:W2:Y:S01]  /*07a0*/  LDC.64 R8, c[0x0][0x380] ;  /* 0x0000e000ff087b82 */ /* 0x000ea20000000a00 */
[C---:B------:R-:W-:Y:S01]  /*07b0*/  R2UR UR6, R12.reuse ;  /* 0x000000000c0672ca */ /* 0x040fe200000e0000 */
[----:B-1----:R-:W-:Y:S01]  /*07c0*/  IMAD.IADD R15, R7, 0x1, R0 ;  /* 0x00000001070f7824 */ /* 0x002fe200078e0200 */
[C---:B------:R-:W-:Y:S02]  /*07d0*/  R2UR UR7, R13.reuse ;  /* 0x000000000d0772ca */ /* 0x040fe400000e0000 */
[----:B------:R-:W-:Y:S02]  /*07e0*/  R2UR UR8, R12 ;  /* 0x000000000c0872ca */ /* 0x000fe400000e0000 */
[----:B------:R-:W-:Y:S01]  /*07f0*/  R2UR UR9, R13 ;  /* 0x000000000d0972ca */ /* 0x000fe200000e0000 */
[----:B------:R-:W1:Y:S01]  /*0800*/  LDC.64 R10, c[0x0][0x388] ;  /* 0x0000e200ff0a7b82 */ /* 0x000e620000000a00 */
[----:B--2---:R-:W-:-:S07]  /*0810*/  IMAD.WIDE R8, R15, 0x4, R8 ;  /* 0x000000040f087825 */ /* 0x004fce00078e0208 */
[----:B------:R-:W2:Y:S01]  /*0820*/  LDG.E R6, desc[UR6][R8.64] ;  /* 0x0000000608067981 */ /* 0x000ea2000c1e1900 */
[----:B-1----:R-:W-:-:S05]  /*0830*/  IMAD.WIDE.U32 R10, R0, 0x4, R10 ;  /* 0x00000004000a7825 */ /* 0x002fca00078e000a */
        /* <DEDUP_REMOVED lines=25> */
[----:B------:R-:W3:Y:S04]  /*09d0*/  LDG.E R6, desc[UR8][R8.64+0x18] ;  /* 0x0000180808067981 */ /* 0x000ee8000c1e1900 */
[----:B------:R-:W3:Y:S02]  /*09e0*/  LDG.E R14, desc[UR10][R10.64+0x18] ;  /* 0x0000180a0a0e7981 */ /* 0x000ee4000c1e1900 */
[----:B---3--:R-:W-:-:S05]  /*09f0*/  FFMA R17, R6, R14, R15 ;  /* 0x0000000e06117223 */ /* 0x008fca000000000f */
[----:B------:R2:W-:Y:S04]  /*0a00*/  STG.E desc[UR6][R2.64], R17 ;  /* 0x0000001102007986 */ /* 0x0005e8000c101906 */
[----:B------:R-:W3:Y:S04]  /*0a10*/  LDG.E R6, desc[UR8][R8.64+0x1c] ;  /* 0x00001c0808067981 */ /* 0x000ee8000c1e1900 */
[----:B-1----:R-:W3:Y:S01]  /*0a20*/  LDG.E R5, desc[UR10][R10.64+0x1c] ;  /* 0x00001c0a0a057981 */ /* 0x002ee2000c1e1900 */
[----:B------:R-:W-:Y:S02]  /*0a30*/  VIADD R0, R0, 0x8 ;  /* 0x0000000800007836 */ /* 0x000fe40000000000 */
[----:B---3--:R-:W-:-:S05]  /*0a40*/  FFMA R5, R6, R5, R17 ;  /* 0x0000000506057223 */ /* 0x008fca0000000011 */
[----:B------:R2:W-:Y:S02]  /*0a50*/  STG.E desc[UR6][R2.64], R5 ;  /* 0x0000000502007986 */ /* 0x0005e4000c101906 */
.L_x_18:
[----:B------:R-:W-:Y:S05]  /*0a60*/  BRA.U !UP1, `(.L_x_15) ;  /* 0x0000000109d47547 */ /* 0x000fea000b800000 */
[----:B------:R-:W-:Y:S02]  /*0a70*/  UISETP.GE.U32.AND UP0, UPT, UR5, 0x4, UPT ;  /* 0x000000040500788c */ /* 0x000fe4000bf06070 */
[----:B------:R-:W-:-:S04]  /*0a80*/  ULOP3.LUT UR4, UR4, 0x3, URZ, 0xc0, !UPT ;  /* 0x0000000304047892 */ /* 0x000fc8000f8ec0ff */
[----:B------:R-:W-:-:S03]  /*0a90*/  UISETP.NE.AND UP1, UPT, UR4, URZ, UPT ;  /* 0x000000ff0400728c */ /* 0x000fc6000bf25270 */
[----:B------:R-:W-:Y:S08]  /*0aa0*/  BRA.U !UP0, `(.L_x_19) ;  /* 0x0000000108707547 */ /* 0x000ff0000b800000 */
[----:B------:R-:W3:Y:S01]  /*0ab0*/  LDC.64 R8, c[0x0][0x380] ;  /* 0x0000e000ff087b82 */ /* 0x000ee20000000a00 */
[C---:B------:R-:W-:Y:S02]  /*0ac0*/  R2UR UR6, R12.reuse ;  /* 0x000000000c0672ca */ /* 0x040fe400000e0000 */
[C---:B------:R-:W-:Y:S02]  /*0ad0*/  R2UR UR7, R13.reuse ;  /* 0x000000000d0772ca */ /* 0x040fe400000e0000 */
[----:B------:R-:W-:Y:S02]  /*0ae0*/  R2UR UR8, R12 ;  /* 0x000000000c0872ca */ /* 0x000fe400000e0000 */
[----:B------:R-:W-:Y:S01]  /*0af0*/  R2UR UR9, R13 ;  /* 0x000000000d0972ca */ /* 0x000fe200000e0000 */
[----:B------:R-:W4:Y:S01]  /*0b00*/  LDC.64 R10, c[0x0][0x388] ;  /* 0x0000e200ff0a7b82 */ /* 0x000f220000000a00 */
[----:B-12---:R-:W-:-:S05]  /*0b10*/  IADD3 R15, PT, PT, R7, R0, RZ ;  /* 0x00000000070f7210 */ /* 0x006fca0007ffe0ff */
[----:B---3--:R-:W-:-:S05]  /*0b20*/  IMAD.WIDE R8, R15, 0x4, R8 ;  /* 0x000000040f087825 */ /* 0x008fca00078e0208 */
[----:B------:R-:W2:Y:S01]  /*0b30*/  LDG.E R6, desc[UR6][R8.64] ;  /* 0x0000000608067981 */ /* 0x000ea2000c1e1900 */
[----:B----4-:R-:W-:-:S05]  /*0b40*/  IMAD.WIDE.U32 R10, R0, 0x4, R10 ;  /* 0x00000004000a7825 */ /* 0x010fca00078e000a */
        /* <DEDUP_REMOVED lines=9> */
[----:B------:R-:W2:Y:S04]  /*0be0*/  LDG.E R6, desc[UR8][R8.64+0x8] ;  /* 0x0000080808067981 */ /* 0x000ea8000c1e1900 */
[----:B------:R-:W2:Y:S02]  /*0bf0*/  LDG.E R14, desc[UR10][R10.64+0x8] ;  /* 0x0000080a0a0e7981 */ /* 0x000ea4000c1e1900 */
[----:B--2---:R-:W-:-:S05]  /*0c00*/  FFMA R17, R6, R14, R15 ;  /* 0x0000000e06117223 */ /* 0x004fca000000000f */
[----:B------:R3:W-:Y:S04]  /*0c10*/  STG.E desc[UR6][R2.64], R17 ;  /* 0x0000001102007986 */ /* 0x0007e8000c101906 */
[----:B------:R-:W2:Y:S04]  /*0c20*/  LDG.E R6, desc[UR8][R8.64+0xc] ;  /* 0x00000c0808067981 */ /* 0x000ea8000c1e1900 */
[----:B-1----:R-:W2:Y:S01]  /*0c30*/  LDG.E R5, desc[UR10][R10.64+0xc] ;  /* 0x00000c0a0a057981 */ /* 0x002ea2000c1e1900 */
[----:B------:R-:W-:Y:S02]  /*0c40*/  VIADD R0, R0, 0x4 ;  /* 0x0000000400007836 */ /* 0x000fe40000000000 */
[----:B--2---:R-:W-:-:S05]  /*0c50*/  FFMA R5, R6, R5, R17 ;  /* 0x0000000506057223 */ /* 0x004fca0000000011 */
[----:B------:R3:W-:Y:S02]  /*0c60*/  STG.E desc[UR6][R2.64], R5 ;  /* 0x0000000502007986 */ /* 0x0007e4000c101906 */
.L_x_19:
[----:B------:R-:W-:Y:S05]  /*0c70*/  BRA.U !UP1, `(.L_x_15) ;  /* 0x0000000109507547 */ /* 0x000fea000b800000 */
[----:B------:R-:W4:Y:S01]  /*0c80*/  LDC.64 R10, c[0x0][0x388] ;  /* 0x0000e200ff0a7b82 */ /* 0x000f220000000a00 */
[----:B-123--:R-:W-:Y:S01]  /*0c90*/  IADD3 R15, PT, PT, R7, R0, RZ ;  /* 0x00000000070f7210 */ /* 0x00efe20007ffe0ff */
[----:B------:R-:W-:-:S06]  /*0ca0*/  UIADD3 UR4, UPT, UPT, -UR4, URZ, URZ ;  /* 0x000000ff04047290 */ /* 0x000fcc000fffe1ff */
[----:B------:R-:W1:Y:S01]  /*0cb0*/  LDC.64 R8, c[0x0][0x380] ;  /* 0x0000e000ff087b82 */ /* 0x000e620000000a00 */
[----:B----4-:R-:W-:-:S07]  /*0cc0*/  IMAD.WIDE.U32 R10, R0, 0x4, R10 ;  /* 0x00000004000a7825 */ /* 0x010fce00078e000a */
.L_x_20:
[C---:B------:R-:W-:Y:S01]  /*0cd0*/  R2UR UR6, R12.reuse ;  /* 0x000000000c0672ca */ /* 0x040fe200000e0000 */
[----:B-1----:R-:W-:Y:S01]  /*0ce0*/  IMAD.WIDE R6, R15, 0x4, R8 ;  /* 0x000000040f067825 */ /* 0x002fe200078e0208 */
[C---:B------:R-:W-:Y:S02]  /*0cf0*/  R2UR UR7, R13.reuse ;  /* 0x000000000d0772ca */ /* 0x040fe400000e0000 */
[----:B------:R-:W-:Y:S02]  /*0d00*/  R2UR UR8, R12 ;  /* 0x000000000c0872ca */ /* 0x000fe400000e0000 */
[----:B------:R-:W-:-:S09]  /*0d10*/  R2UR UR9, R13 ;  /* 0x000000000d0972ca */ /* 0x000fd200000e0000 */
[----:B------:R-:W2:Y:S04]  /*0d20*/  LDG.E R6, desc[UR6][R6.64] ;  /* 0x0000000606067981 */ /* 0x000ea8000c1e1900 */
[----:B------:R1:W2:Y:S01]  /*0d30*/  LDG.E R0, desc[UR8][R10.64] ;  /* 0x000000080a007981 */ /* 0x0002a2000c1e1900 */
[----:B------:R-:W-:Y:S01]  /*0d40*/  UIADD3 UR4, UPT, UPT, UR4, 0x1, URZ ;  /* 0x0000000104047890 */ /* 0x000fe2000fffe0ff */
[----:B------:R-:W-:-:S03]  /*0d50*/  VIADD R15, R15, 0x1 ;  /* 0x000000010f0f7836 */ /* 0x000fc60000000000 */
[----:B------:R-:W-:Y:S01]  /*0d60*/  UISETP.NE.AND UP0, UPT, UR4, URZ, UPT ;  /* 0x000000ff0400728c */ /* 0x000fe2000bf05270 */
[----:B-1----:R-:W-:-:S04]  /*0d70*/  IADD3 R10, P0, PT, R10, 0x4, RZ ;  /* 0x000000040a0a7810 */ /* 0x002fc80007f1e0ff */
[----:B------:R-:W-:Y:S01]  /*0d80*/  IADD3.X R11, PT, PT, RZ, R11, RZ, P0, !PT ;  /* 0x0000000bff0b7210 */ /* 0x000fe200007fe4ff */
[----:B--2-4-:R-:W-:-:S05]  /*0d90*/  FFMA R5, R6, R0, R5 ;  /* 0x0000000006057223 */ /* 0x014fca0000000005 */
[----:B------:R4:W-:Y:S01]  /*0da0*/  STG.E desc[UR6][R2.64], R5 ;  /* 0x0000000502007986 */ /* 0x0009e2000c101906 */
[----:B------:R-:W-:Y:S05]  /*0db0*/  BRA.U UP0, `(.L_x_20) ;  /* 0xfffffffd00c47547 */ /* 0x000fea000b83ffff */
.L_x_15:
[----:B------:R-:W-:Y:S01]  /*0dc0*/  IMAD.MOV.U32 R0, RZ, RZ, 0x3bbb989d ;  /* 0x3bbb989dff007424 */ /* 0x000fe200078e00ff */
[----:B------:R-:W-:Y:S01]  /*0dd0*/  MOV R7, 0x437c0000 ;  /* 0x437c000000077802 */ /* 0x000fe20000000f00 */
[----:B------:R-:W-:Y:S01]  /*0de0*/  UMOV UR4, 0x40000000 ;  /* 0x4000000000047882 */ /* 0x000fe20000000000 */
[----:B------:R-:W-:Y:S01]  /*0df0*/  BSSY.RECONVERGENT B1, `(.L_x_21) ;  /* 0x0000015000017945 */ /* 0x000fe20003800200 */
[----:B------:R-:W-:-:S04]  /*0e00*/  FFMA.SAT R0, R5, -R0, 0.5 ;  /* 0x3f00000005007423 */ /* 0x000fc80000002800 */
[----:B------:R-:W-:Y:S01]  /*0e10*/  FFMA.RM R0, R0, R7, 12582913 ;  /* 0x4b40000100007423 */ /* 0x000fe20000004007 */
[----:B------:R-:W-:-:S03]  /*0e20*/  MOV R7, UR4 ;  /* 0x0000000400077c02 */ /* 0x000fc60008000f00 */
[C---:B------:R-:W-:Y:S01]  /*0e30*/  FADD R6, R0.reuse, -12583039 ;  /* 0xcb40007f00067421 */ /* 0x040fe20000000000 */
[----:B------:R-:W-:-:S03]  /*0e40*/  IMAD.SHL.U32 R0, R0, 0x800000, RZ ;  /* 0x0080000000007824 */ /* 0x000fc600078e00ff */
[----:B------:R-:W-:-:S04]  /*0e50*/  FFMA R6, R5, -1.4426950216293334961, -R6 ;  /* 0xbfb8aa3b05067823 */ /* 0x000fc80000000806 */
[----:B------:R-:W-:-:S04]  /*0e60*/  FFMA R6, R5, -1.925963033500011079e-08, R6 ;  /* 0xb2a5706005067823 */ /* 0x000fc80000000006 */
[----:B-1234-:R-:W1:Y:S02]  /*0e70*/  MUFU.EX2 R5, R6 ;  /* 0x0000000600057308 */ /* 0x01ee640000000800 */
[----:B-1----:R-:W-:-:S06]  /*0e80*/  FFMA R10, R0, R5, 1 ;  /* 0x3f800000000a7423 */ /* 0x002fcc0000000005 */
[----:B------:R-:W1:Y:S08]  /*0e90*/  MUFU.RCP R0, R10 ;  /* 0x0000000a00007308 */ /* 0x000e700000001000 */
[----:B------:R-:W2:Y:S01]  /*0ea0*/  FCHK P0, R7, R10 ;  /* 0x0000000a07007302 */ /* 0x000ea20000000000 */
[----:B-1----:R-:W-:-:S04]  /*0eb0*/  FFMA R5, -R10, R0, 1 ;  /* 0x3f8000000a057423 */ /* 0x002fc80000000100 */
[----:B------:R-:W-:-:S04]  /*0ec0*/  FFMA R0, R0, R5, R0 ;  /* 0x0000000500007223 */ /* 0x000fc80000000000 */
[----:B------:R-:W-:-:S04]  /*0ed0*/  FFMA R5, R0, 2, RZ ;  /* 0x4000000000057823 */ /* 0x000fc800000000ff */
[----:B------:R-:W-:-:S04]  /*0ee0*/  FFMA R8, -R10, R5, 2 ;  /* 0x400000000a087423 */ /* 0x000fc80000000105 */
[----:B------:R-:W-:Y:S01]  /*0ef0*/  FFMA R9, R0, R8, R5 ;  /* 0x0000000800097223 */ /* 0x000fe20000000005 */
[----:B--2---:R-:W-:Y:S06]  /*0f00*/  @!P0 BRA `(.L_x_22) ;  /* 0x00000000000c8947 */ /* 0x004fec0003800000 */
[----:B------:R-:W-:-:S07]  /*0f10*/  MOV R6, 0xf30 ;  /* 0x00000f3000067802 */ /* 0x000fce0000000f00 */
[----:B0-----:R-:W-:Y:S05]  /*0f20*/  CALL.REL.NOINC `($__internal_0_$__cuda_sm3x_div_rn_noftz_f32_slowpath) ;  /* 0x0000000000347944 */ /* 0x001fea0003c00000 */
[----:B------:R-:W-:-:S07]  /*0f30*/  IMAD.MOV.U32 R9, RZ, RZ, R5 ;  /* 0x000000ffff097224 */ /* 0x000fce00078e0005 */
.L_x_22:
[----:B------:R-:W-:Y:S05]  /*0f40*/  BSYNC.RECONVERGENT B1 ;  /* 0x0000000000017941 */ /* 0x000fea0003800200 */
.L_x_21:
[----:B------:R-:W1:Y:S01]  /*0f50*/  LDC.64 R6, c[0x0][0x398] ;  /* 0x0000e600ff067b82 */ /* 0x000e620000000a00 */
[C---:B------:R-:W-:Y:S02]  /*0f60*/  R2UR UR4, R12.reuse ;  /* 0x000000000c0472ca */ /* 0x040fe400000e0000 */
[C---:B------:R-:W-:Y:S02]  /*0f70*/  R2UR UR5, R13.reuse ;  /* 0x000000000d0572ca */ /* 0x040fe400000e0000 */
[----:B------:R-:W-:Y:S02]  /*0f80*/  R2UR UR6, R12 ;  /* 0x000000000c0672ca */ /* 0x000fe400000e0000 */
[----:B------:R-:W-:-:S09]  /*0f90*/  R2UR UR7, R13 ;  /* 0x000000000d0772ca */ /* 0x000fd200000e0000 */
[----:B------:R2:W-:Y:S01]  /*0fa0*/  STG.E desc[UR4][R2.64], R9 ;  /* 0x0000000902007986 */ /* 0x0005e2000c101904 */
[----:B-1----:R-:W-:-:S05]  /*0fb0*/  IMAD.WIDE R4, R4, 0x4, R6 ;  /* 0x0000000404047825 */ /* 0x002fca00078e0206 */
[----:B------:R2:W-:Y:S02]  /*0fc0*/  STG.E desc[UR6][R4.64], RZ ;  /* 0x000000ff04007986 */ /* 0x0005e4000c101906 */
.L_x_14:
[----:B------:R-:W-:Y:S05]  /*0fd0*/  BSYNC.RECONVERGENT B2 ;  /* 0x0000000000027941 */ /* 0x000fea0003800200 */
.L_x_13:
[----:B------:R-:W-:Y:S06]  /*0fe0*/  BAR.SYNC.DEFER_BLOCKING 0x0 ;  /* 0x0000000000007b1d */ /* 0x000fec0000010000 */
[----:B------:R-:W-:Y:S05]  /*0ff0*/  EXIT ;  /* 0x000000000000794d */ /* 0x000fea0003800000 */
        .weak           $__internal_0_$__cuda_sm3x_div_rn_noftz_f32_slowpath
        .type           $__internal_0_$__cuda_sm3x_div_rn_noftz_f32_slowpath,@function
        .size           $__internal_0_$__cuda_sm3x_div_rn_noftz_f32_slowpath,(.L_x_36 - $__internal_0_$__cuda_sm3x_div_rn_noftz_f32_slowpath)
$__internal_0_$__cuda_sm3x_div_rn_noftz_f32_slowpath:
[--C-:B------:R-:W-:Y:S01]  /*1000*/  SHF.R.U32.HI R0, RZ, 0x17, R10.reuse ;  /* 0x00000017ff007819 */ /* 0x100fe2000001160a */
[----:B------:R-:W-:Y:S04]  /*1010*/  BSSY.RECONVERGENT B0, `(.L_x_23) ;  /* 0x000005d000007945 */ /* 0x000fe80003800200 */
[----:B------:R-:W-:Y:S01]  /*1020*/  BSSY.RELIABLE B3, `(.L_x_24) ;  /* 0x000001b000037945 */ /* 0x000fe20003800100 */
[----:B------:R-:W-:Y:S01]  /*1030*/  IMAD.MOV.U32 R8, RZ, RZ, R10 ;  /* 0x000000ffff087224 */ /* 0x000fe200078e000a */
[----:B------:R-:W-:-:S04]  /*1040*/  LOP3.LUT R14, R0, 0xff, RZ, 0xc0, !PT ;  /* 0x000000ff000e7812 */ /* 0x000fc800078ec0ff */
[----:B------:R-:W-:-:S04]  /*1050*/  IADD3 R9, PT, PT, R14, -0x1, RZ ;  /* 0xffffffff0e097810 */ /* 0x000fc80007ffe0ff */
[----:B------:R-:W-:-:S13]  /*1060*/  ISETP.GT.U32.AND P0, PT, R9, 0xfd, PT ;  /* 0x000000fd0900780c */ /* 0x000fda0003f04070 */
[----:B------:R-:W-:Y:S01]  /*1070*/  @!P0 MOV R7, RZ ;  /* 0x000000ff00078202 */ /* 0x000fe20000000f00 */
[----:B------:R-:W-:Y:S06]  /*1080*/  @!P0 BRA `(.L_x_25) ;  /* 0x0000000000508947 */ /* 0x000fec0003800000 */
[----:B------:R-:W-:Y:S01]  /*1090*/  FSETP.GTU.FTZ.AND P0, PT, |R10|, +INF , PT ;  /* 0x7f8000000a00780b */ /* 0x000fe20003f1c200 */
[----:B------:R-:W-:-:S12]  /*10a0*/  IMAD.MOV.U32 R0, RZ, RZ, R10 ;  /* 0x000000ffff007224 */ /* 0x000fd800078e000a */
[----:B------:R-:W-:Y:S05]  /*10b0*/  @P0 BREAK.RELIABLE B3 ;  /* 0x0000000000030942 */ /* 0x000fea0003800100 */
[----:B------:R-:W-:Y:S05]  /*10c0*/  @P0 BRA `(.L_x_26) ;  /* 0x0000000400400947 */ /* 0x000fea0003800000 */
[----:B------:R-:W-:-:S05]  /*10d0*/  HFMA2 R5, -RZ, RZ, 2, 0 ;  /* 0x40000000ff057431 */ /* 0x000fca00000001ff */
[----:B------:R-:W-:-:S13]  /*10e0*/  LOP3.LUT P0, RZ, R8, 0x7fffffff, R5, 0xc8, !PT ;  /* 0x7fffffff08ff7812 */ /* 0x000fda000780c805 */
[----:B------:R-:W-:Y:S05]  /*10f0*/  @!P0 BREAK.RELIABLE B3 ;  /* 0x0000000000038942 */ /* 0x000fea0003800100 */
[----:B------:R-:W-:Y:S05]  /*1100*/  @!P0 BRA `(.L_x_27) ;  /* 0x0000000400288947 */ /* 0x000fea0003800000 */
[----:B------:R-:W-:Y:S02]  /*1110*/  FSETP.NEU.FTZ.AND P0, PT, |R0|, +INF , PT ;  /* 0x7f8000000000780b */ /* 0x000fe40003f1d200 */
[----:B------:R-:W-:-:S04]  /*1120*/  LOP3.LUT P1, RZ, R5, 0x7fffffff, RZ, 0xc0, !PT ;  /* 0x7fffffff05ff7812 */ /* 0x000fc8000782c0ff */
[----:B------:R-:W-:-:S13]  /*1130*/  PLOP3.LUT P0, PT, P0, P1, PT, 0x2f, 0xf2 ;  /* 0x0000000000f2781c */ /* 0x000fda0000702577 */
[----:B------:R-:W-:Y:S05]  /*1140*/  @P0 BREAK.RELIABLE B3 ;  /* 0x0000000000030942 */ /* 0x000fea0003800100 */
[----:B------:R-:W-:Y:S05]  /*1150*/  @P0 BRA `(.L_x_28) ;  /* 0x00000004000c0947 */ /* 0x000fea0003800000 */
[----:B------:R-:W-:-:S13]  /*1160*/  LOP3.LUT P0, RZ, R8, 0x7fffffff, RZ, 0xc0, !PT ;  /* 0x7fffffff08ff7812 */ /* 0x000fda000780c0ff */
[----:B------:R-:W-:Y:S05]  /*1170*/  @!P0 BREAK.RELIABLE B3 ;  /* 0x0000000000038942 */ /* 0x000fea0003800100 */
[----:B------:R-:W-:Y:S05]  /*1180*/  @!P0 BRA `(.L_x_29) ;  /* 0x0000000000f48947 */ /* 0x000fea0003800000 */
[----:B------:R-:W-:Y:S01]  /*1190*/  ISETP.GE.AND P0, PT, R9, RZ, PT ;  /* 0x000000ff0900720c */ /* 0x000fe20003f06270 */
[----:B------:R-:W-:-:S12]  /*11a0*/  IMAD.MOV.U32 R7, RZ, RZ, RZ ;  /* 0x000000ffff077224 */ /* 0x000fd800078e00ff */
[----:B------:R-:W-:Y:S01]  /*11b0*/  @!P0 FFMA R8, R0, 1.84467440737095516160e+19, RZ ;  /* 0x5f80000000088823 */ /* 0x000fe200000000ff */
[----:B------:R-:W-:-:S07]  /*11c0*/  @!P0 IADD3 R7, PT, PT, R7, 0x40, RZ ;  /* 0x0000004007078810 */ /* 0x000fce0007ffe0ff */
.L_x_25:
[----:B------:R-:W-:Y:S05]  /*11d0*/  BSYNC.RELIABLE B3 ;  /* 0x0000000000037941 */ /* 0x000fea0003800100 */
.L_x_24:
[----:B------:R-:W-:Y:S01]  /*11e0*/  LEA R5, R14, 0xc0800000, 0x17 ;  /* 0xc08000000e057811 */ /* 0x000fe200078eb8ff */
[----:B------:R-:W-:Y:S01]  /*11f0*/  UMOV UR4, 0x40000000 ;  /* 0x4000000000047882 */ /* 0x000fe20000000000 */
[----:B------:R-:W-:Y:S01]  /*1200*/  IADD3 R7, PT, PT, R7, 0x80, -R14 ;  /* 0x0000008007077810 */ /* 0x000fe20007ffe80e */
[----:B------:R-:W-:Y:S01]  /*1210*/  UIADD3 UR4, UPT, UPT, UR4, -0x800000, URZ ;  /* 0xff80000004047890 */ /* 0x000fe2000fffe0ff */
[----:B------:R-:W-:Y:S01]  /*1220*/  BSSY.RECONVERGENT B3, `(.L_x_30) ;  /* 0x0000032000037945 */ /* 0x000fe20003800200 */
[----:B------:R-:W-:-:S04]  /*1230*/  IMAD.IADD R8, R8, 0x1, -R5 ;  /* 0x0000000108087824 */ /* 0x000fc800078e0a05 */
[----:B------:R-:W0:Y:S01]  /*1240*/  MUFU.RCP R0, R8 ;  /* 0x0000000800007308 */ /* 0x000e220000001000 */
[----:B------:R-:W-:-:S04]  /*1250*/  FADD.FTZ R5, -R8, -RZ ;  /* 0x800000ff08057221 */ /* 0x000fc80000010100 */
[----:B0-----:R-:W-:-:S04]  /*1260*/  FFMA R9, R0, R5, 1 ;  /* 0x3f80000000097423 */ /* 0x001fc80000000005 */
[----:B------:R-:W-:-:S04]  /*1270*/  FFMA R0, R0, R9, R0 ;  /* 0x0000000900007223 */ /* 0x000fc80000000000 */
[----:B------:R-:W-:-:S04]  /*1280*/  FFMA R9, R0, UR4, RZ ;  /* 0x0000000400097c23 */ /* 0x000fc800080000ff */
[----:B------:R-:W-:-:S04]  /*1290*/  FFMA R10, R5, R9, UR4 ;  /* 0x00000004050a7e23 */ /* 0x000fc80008000009 */
[----:B------:R-:W-:-:S04]  /*12a0*/  FFMA R9, R0, R10, R9 ;  /* 0x0000000a00097223 */ /* 0x000fc80000000009 */
[----:B------:R-:W-:-:S04]  /*12b0*/  FFMA R10, R5, R9, UR4 ;  /* 0x00000004050a7e23 */ /* 0x000fc80008000009 */
[----:B------:R-:W-:-:S05]  /*12c0*/  FFMA R5, R0, R10, R9 ;  /* 0x0000000a00057223 */ /* 0x000fca0000000009 */
[----:B------:R-:W-:-:S04]  /*12d0*/  SHF.R.U32.HI R8, RZ, 0x17, R5 ;  /* 0x00000017ff087819 */ /* 0x000fc80000011605 */
[----:B------:R-:W-:-:S04]  /*12e0*/  LOP3.LUT R8, R8, 0xff, RZ, 0xc0, !PT ;  /* 0x000000ff08087812 */ /* 0x000fc800078ec0ff */
[----:B------:R-:W-:-:S05]  /*12f0*/  IADD3 R11, PT, PT, R8, R7, RZ ;  /* 0x00000007080b7210 */ /* 0x000fca0007ffe0ff */
[----:B------:R-:W-:-:S05]  /*1300*/  VIADD R8, R11, 0xffffffff ;  /* 0xffffffff0b087836 */ /* 0x000fca0000000000 */
[----:B------:R-:W-:-:S13]  /*1310*/  ISETP.GE.U32.AND P0, PT, R8, 0xfe, PT ;  /* 0x000000fe0800780c */ /* 0x000fda0003f06070 */
[----:B------:R-:W-:Y:S05]  /*1320*/  @!P0 BRA `(.L_x_31) ;  /* 0x0000000000808947 */ /* 0x000fea0003800000 */
[----:B------:R-:W-:-:S13]  /*1330*/  ISETP.GT.AND P0, PT, R11, 0xfe, PT ;  /* 0x000000fe0b00780c */ /* 0x000fda0003f04270 */
[----:B------:R-:W-:Y:S05]  /*1340*/  @P0 BRA `(.L_x_32) ;  /* 0x00000000006c0947 */ /* 0x000fea0003800000 */
[----:B------:R-:W-:-:S13]  /*1350*/  ISETP.GE.AND P0, PT, R11, 0x1, PT ;  /* 0x000000010b00780c */ /* 0x000fda0003f06270 */
[----:B------:R-:W-:Y:S05]  /*1360*/  @P0 BRA `(.L_x_33) ;  /* 0x0000000000740947 */ /* 0x000fea0003800000 */
[----:B------:R-:W-:Y:S02]  /*1370*/  ISETP.GE.AND P0, PT, R11, -0x18, PT ;  /* 0xffffffe80b00780c */ /* 0x000fe40003f06270 */
[----:B------:R-:W-:-:S11]  /*1380*/  LOP3.LUT R5, R5, 0x80000000, RZ, 0xc0, !PT ;  /* 0x8000000005057812 */ /* 0x000fd600078ec0ff */
[----:B------:R-:W-:Y:S05]  /*1390*/  @!P0 BRA `(.L_x_33) ;  /* 0x0000000000688947 */ /* 0x000fea0003800000 */
[CCC-:B------:R-:W-:Y:S01]  /*13a0*/  FFMA.RZ R7, R0.reuse, R10.reuse, R9.reuse ;  /* 0x0000000a00077223 */ /* 0x1c0fe2000000c009 */
[C---:B------:R-:W-:Y:S02]  /*13b0*/  ISETP.NE.AND P2, PT, R11.reuse, RZ, PT ;  /* 0x000000ff0b00720c */ /* 0x040fe40003f45270 */
[----:B------:R-:W-:Y:S02]  /*13c0*/  ISETP.NE.AND P1, PT, R11, RZ, PT ;  /* 0x000000ff0b00720c */ /* 0x000fe40003f25270 */
[----:B------:R-:W-:Y:S01]  /*13d0*/  LOP3.LUT R8, R7, 0x7fffff, RZ, 0xc0, !PT ;  /* 0x007fffff07087812 */ /* 0x000fe200078ec0ff */
[CCC-:B------:R-:W-:Y:S01]  /*13e0*/  FFMA.RP R7, R0.reuse, R10.reuse, R9.reuse ;  /* 0x0000000a00077223 */ /* 0x1c0fe20000008009 */
[----:B------:R-:W-:Y:S01]  /*13f0*/  FFMA.RM R0, R0, R10, R9 ;  /* 0x0000000a00007223 */ /* 0x000fe20000004009 */
[----:B------:R-:W-:Y:S01]  /*1400*/  IADD3 R9, PT, PT, R11, 0x20, RZ ;  /* 0x000000200b097810 */ /* 0x000fe20007ffe0ff */
[----:B------:R-:W-:Y:S01]  /*1410*/  IMAD.MOV R10, RZ, RZ, -R11 ;  /* 0x000000ffff0a7224 */ /* 0x000fe200078e0a0b */
[----:B------:R-:W-:-:S02]  /*1420*/  LOP3.LUT R8, R8, 0x800000, RZ, 0xfc, !PT ;  /* 0x0080000008087812 */ /* 0x000fc400078efcff */
[----:B------:R-:W-:Y:S02]  /*1430*/  FSETP.NEU.FTZ.AND P0, PT, R7, R0, PT ;  /* 0x000000000700720b */ /* 0x000fe40003f1d000 */
[----:B------:R-:W-:Y:S02]  /*1440*/  SHF.L.U32 R9, R8, R9, RZ ;  /* 0x0000000908097219 */ /* 0x000fe400000006ff */
[----:B------:R-:W-:Y:S02]  /*1450*/  SEL R7, R10, RZ, P2 ;  /* 0x000000ff0a077207 */ /* 0x000fe40001000000 */
[----:B------:R-:W-:Y:S02]  /*1460*/  ISETP.NE.AND P1, PT, R9, RZ, P1 ;  /* 0x000000ff0900720c */ /* 0x000fe40000f25270 */
[----:B------:R-:W-:Y:S02]  /*1470*/  SHF.R.U32.HI R7, RZ, R7, R8 ;  /* 0x00000007ff077219 */ /* 0x000fe40000011608 */
[----:B------:R-:W-:-:S02]  /*1480*/  PLOP3.LUT P0, PT, P0, P1, PT, 0xf8, 0x8f ;  /* 0x00000000008f781c */ /* 0x000fc40000703f70 */
[----:B------:R-:W-:Y:S02]  /*1490*/  SHF.R.U32.HI R9, RZ, 0x1, R7 ;  /* 0x00000001ff097819 */ /* 0x000fe40000011607 */
[----:B------:R-:W-:-:S04]  /*14a0*/  SEL R0, RZ, 0x1, !P0 ;  /* 0x00000001ff007807 */ /* 0x000fc80004000000 */
[----:B------:R-:W-:-:S04]  /*14b0*/  LOP3.LUT R0, R0, 0x1, R9, 0xf8, !PT ;  /* 0x0000000100007812 */ /* 0x000fc800078ef809 */
[----:B------:R-:W-:-:S04]  /*14c0*/  LOP3.LUT R0, R0, R7, RZ, 0xc0, !PT ;  /* 0x0000000700007212 */ /* 0x000fc800078ec0ff */
[----:B------:R-:W-:-:S04]  /*14d0*/  IADD3 R0, PT, PT, R9, R0, RZ ;  /* 0x0000000009007210 */ /* 0x000fc80007ffe0ff */
[----:B------:R-:W-:Y:S01]  /*14e0*/  LOP3.LUT R5, R0, R5, RZ, 0xfc, !PT ;  /* 0x0000000500057212 */ /* 0x000fe200078efcff */
[----:B------:R-:W-:Y:S06]  /*14f0*/  BRA `(.L_x_33) ;  /* 0x0000000000107947 */ /* 0x000fec0003800000 */
.L_x_32:
[----:B------:R-:W-:-:S04]  /*1500*/  LOP3.LUT R5, R5, 0x80000000, RZ, 0xc0, !PT ;  /* 0x8000000005057812 */ /* 0x000fc800078ec0ff */
[----:B------:R-:W-:Y:S01]  /*1510*/  LOP3.LUT R5, R5, 0x7f800000, RZ, 0xfc, !PT ;  /* 0x7f80000005057812 */ /* 0x000fe200078efcff */
[----:B------:R-:W-:Y:S06]  /*1520*/  BRA `(.L_x_33) ;  /* 0x0000000000047947 */ /* 0x000fec0003800000 */
.L_x_31:
[----:B------:R-:W-:-:S07]  /*1530*/  IMAD R5, R7, 0x800000, R5 ;  /* 0x0080000007057824 */ /* 0x000fce00078e0205 */
.L_x_33:
[----:B------:R-:W-:Y:S05]  /*1540*/  BSYNC.RECONVERGENT B3 ;  /* 0x0000000000037941 */ /* 0x000fea0003800200 */
.L_x_30:
[----:B------:R-:W-:Y:S05]  /*1550*/  BRA `(.L_x_34) ;  /* 0x0000000000207947 */ /* 0x000fea0003800000 */
.L_x_29:
[----:B------:R-:W-:-:S04]  /*1560*/  LOP3.LUT R5, R8, 0x80000000, R5, 0x48, !PT ;  /* 0x8000000008057812 */ /* 0x000fc800078e4805 */
[----:B------:R-:W-:Y:S01]  /*1570*/  LOP3.LUT R5, R5, 0x7f800000, RZ, 0xfc, !PT ;  /* 0x7f80000005057812 */ /* 0x000fe200078efcff */
[----:B------:R-:W-:Y:S06]  /*1580*/  BRA `(.L_x_34) ;  /* 0x0000000000147947 */ /* 0x000fec0003800000 */
.L_x_28:
[----:B------:R-:W-:Y:S01]  /*1590*/  LOP3.LUT R5, R8, 0x80000000, R5, 0x48, !PT ;  /* 0x8000000008057812 */ /* 0x000fe200078e4805 */
[----:B------:R-:W-:Y:S06]  /*15a0*/  BRA `(.L_x_34) ;  /* 0x00000000000c7947 */ /* 0x000fec0003800000 */
.L_x_27:
[----:B------:R-:W0:Y:S01]  /*15b0*/  MUFU.RSQ R5, -QNAN ;  /* 0xffc0000000057908 */ /* 0x000e220000001400 */
[----:B------:R-:W-:Y:S05]  /*15c0*/  BRA `(.L_x_34) ;  /* 0x0000000000047947 */ /* 0x000fea0003800000 */
.L_x_26:
[----:B------:R-:W-:-:S07]  /*15d0*/  FADD.FTZ R5, R0, 2 ;  /* 0x4000000000057421 */ /* 0x000fce0000010000 */
.L_x_34:
[----:B------:R-:W-:Y:S05]  /*15e0*/  BSYNC.RECONVERGENT B0 ;  /* 0x0000000000007941 */ /* 0x000fea0003800200 */
.L_x_23:
[----:B------:R-:W-:-:S04]  /*15f0*/  HFMA2 R7, -RZ, RZ, 0, 0 ;  /* 0x00000000ff077431 */ /* 0x000fc800000001ff */
[----:B0-----:R-:W-:Y:S05]  /*1600*/  RET.REL.NODEC R6 `(_Z11ForwardCalcPfS_S_S_ii) ;  /* 0xffffffe8067c7950 */ /* 0x001fea0003c3ffff */
.L_x_35:
        /* <DEDUP_REMOVED lines=15> */
.L_x_36:


//--------------------- .nv.shared.reserved.0     --------------------------
	.section	.nv.shared.reserved.0,"aw",@nobits
	.weak		__nv_reservedSMEM_offset_0_alias
	.size		__nv_reservedSMEM_offset_0_alias, 0, 64
	.other		__nv_reservedSMEM_offset_0_alias,@"STO_CUDA_RESERVED_SHARED STV_DEFAULT"
__nv_reservedSMEM_offset_0_alias:
	.zero		0
	.zero		64


//--------------------- .nv.constant0._Z25BackPropagation_1st_levelPfS_i --------------------------
	.section	.nv.constant0._Z25BackPropagation_1st_levelPfS_i,"a",@progbits
	.sectionflags	@""
	.align	4
.nv.constant0._Z25BackPropagation_1st_levelPfS_i:
	.zero		916


//--------------------- .nv.constant0._Z15BackPropagationPfS_S_S_S_S_S_iiiP10NN_setting --------------------------
	.section	.nv.constant0._Z15BackPropagationPfS_S_S_S_S_S_iiiP10NN_setting,"a",@progbits
	.sectionflags	@""
	.align	4
.nv.constant0._Z15BackPropagationPfS_S_S_S_S_S_iiiP10NN_setting:
	.zero		976


//--------------------- .nv.constant0._Z11ForwardCalcPfS_S_S_ii --------------------------
	.section	.nv.constant0._Z11ForwardCalcPfS_S_S_ii,"a",@progbits
	.sectionflags	@""
	.align	4
.nv.constant0._Z11ForwardCalcPfS_S_S_ii:
	.zero		936


//--------------------- SYMBOLS --------------------------

	.type		.nv.reservedSmem.offset0,@object
	.size		.nv.reservedSmem.offset0,0x4
